//
// Generated by NVIDIA NVVM Compiler
//
// Compiler Build ID: CL-36424714
// Cuda compilation tools, release 13.0, V13.0.88
// Based on NVVM 20.0.0
//

.version 9.0
.target sm_100
.address_size 64

.extern .shared .align 16 .b8 work_data[];

.entry _Z14flash_attn_f32ILi256EEvPKfS1_S1_Pffiiii(
	.param .u64 .ptr .align 1 _Z14flash_attn_f32ILi256EEvPKfS1_S1_Pffiiii_param_0,
	.param .u64 .ptr .align 1 _Z14flash_attn_f32ILi256EEvPKfS1_S1_Pffiiii_param_1,
	.param .u64 .ptr .align 1 _Z14flash_attn_f32ILi256EEvPKfS1_S1_Pffiiii_param_2,
	.param .u64 .ptr .align 1 _Z14flash_attn_f32ILi256EEvPKfS1_S1_Pffiiii_param_3,
	.param .f32 _Z14flash_attn_f32ILi256EEvPKfS1_S1_Pffiiii_param_4,
	.param .u32 _Z14flash_attn_f32ILi256EEvPKfS1_S1_Pffiiii_param_5,
	.param .u32 _Z14flash_attn_f32ILi256EEvPKfS1_S1_Pffiiii_param_6,
	.param .u32 _Z14flash_attn_f32ILi256EEvPKfS1_S1_Pffiiii_param_7,
	.param .u32 _Z14flash_attn_f32ILi256EEvPKfS1_S1_Pffiiii_param_8
)
{
	.reg .pred 	%p<77>;
	.reg .b32 	%r<296>;
	.reg .b32 	%f<440>;
	.reg .b64 	%rd<43>;

	ld.param.u64 	%rd9, [_Z14flash_attn_f32ILi256EEvPKfS1_S1_Pffiiii_param_0];
	ld.param.u64 	%rd10, [_Z14flash_attn_f32ILi256EEvPKfS1_S1_Pffiiii_param_1];
	ld.param.u64 	%rd11, [_Z14flash_attn_f32ILi256EEvPKfS1_S1_Pffiiii_param_2];
	ld.param.u64 	%rd12, [_Z14flash_attn_f32ILi256EEvPKfS1_S1_Pffiiii_param_3];
	ld.param.f32 	%f50, [_Z14flash_attn_f32ILi256EEvPKfS1_S1_Pffiiii_param_4];
	ld.param.u32 	%r106, [_Z14flash_attn_f32ILi256EEvPKfS1_S1_Pffiiii_param_5];
	ld.param.u32 	%r107, [_Z14flash_attn_f32ILi256EEvPKfS1_S1_Pffiiii_param_6];
	ld.param.u32 	%r108, [_Z14flash_attn_f32ILi256EEvPKfS1_S1_Pffiiii_param_8];
	cvta.to.global.u64 	%rd1, %rd9;
	cvta.to.global.u64 	%rd2, %rd10;
	cvta.to.global.u64 	%rd3, %rd11;
	cvta.to.global.u64 	%rd4, %rd12;
	mov.u32 	%r109, %ctaid.x;
	div.u32 	%r1, %r109, %r107;
	mul.lo.s32 	%r110, %r1, %r107;
	sub.s32 	%r2, %r109, %r110;
	mov.u32 	%r293, %tid.x;
	setp.ge.s32 	%p1, %r293, %r107;
	@%p1 bra 	$L__BB0_23;
	mul.lo.s32 	%r4, %r1, %r108;
	mad.lo.s32 	%r5, %r2, %r106, %r4;
	setp.lt.s32 	%p2, %r106, 1;
	@%p2 bra 	$L__BB0_17;
	and.b32  	%r6, %r106, 15;
	and.b32  	%r7, %r106, 7;
	and.b32  	%r8, %r106, 3;
	mov.u32 	%r260, %r293;
$L__BB0_3:
	setp.lt.u32 	%p7, %r106, 16;
	mad.lo.s32 	%r10, %r260, %r106, %r4;
	mov.b32 	%r263, 0;
	mov.f32 	%f421, 0f00000000;
	@%p7 bra 	$L__BB0_6;
	mov.b32 	%r261, 0;
	mov.f32 	%f421, 0f00000000;
$L__BB0_5:
	.pragma "nounroll";
	add.s32 	%r124, %r10, %r261;
	mul.wide.s32 	%rd13, %r124, 4;
	add.s64 	%rd14, %rd2, %rd13;
	ld.global.f32 	%f54, [%rd14];
	add.s32 	%r125, %r5, %r261;
	mul.wide.s32 	%rd15, %r125, 4;
	add.s64 	%rd16, %rd1, %rd15;
	ld.global.f32 	%f55, [%rd16];
	fma.rn.f32 	%f56, %f54, %f55, %f421;
	ld.global.f32 	%f57, [%rd14+4];
	ld.global.f32 	%f58, [%rd16+4];
	fma.rn.f32 	%f59, %f57, %f58, %f56;
	ld.global.f32 	%f60, [%rd14+8];
	ld.global.f32 	%f61, [%rd16+8];
	fma.rn.f32 	%f62, %f60, %f61, %f59;
	ld.global.f32 	%f63, [%rd14+12];
	ld.global.f32 	%f64, [%rd16+12];
	fma.rn.f32 	%f65, %f63, %f64, %f62;
	ld.global.f32 	%f66, [%rd14+16];
	ld.global.f32 	%f67, [%rd16+16];
	fma.rn.f32 	%f68, %f66, %f67, %f65;
	ld.global.f32 	%f69, [%rd14+20];
	ld.global.f32 	%f70, [%rd16+20];
	fma.rn.f32 	%f71, %f69, %f70, %f68;
	ld.global.f32 	%f72, [%rd14+24];
	ld.global.f32 	%f73, [%rd16+24];
	fma.rn.f32 	%f74, %f72, %f73, %f71;
	ld.global.f32 	%f75, [%rd14+28];
	ld.global.f32 	%f76, [%rd16+28];
	fma.rn.f32 	%f77, %f75, %f76, %f74;
	ld.global.f32 	%f78, [%rd14+32];
	ld.global.f32 	%f79, [%rd16+32];
	fma.rn.f32 	%f80, %f78, %f79, %f77;
	ld.global.f32 	%f81, [%rd14+36];
	ld.global.f32 	%f82, [%rd16+36];
	fma.rn.f32 	%f83, %f81, %f82, %f80;
	ld.global.f32 	%f84, [%rd14+40];
	ld.global.f32 	%f85, [%rd16+40];
	fma.rn.f32 	%f86, %f84, %f85, %f83;
	ld.global.f32 	%f87, [%rd14+44];
	ld.global.f32 	%f88, [%rd16+44];
	fma.rn.f32 	%f89, %f87, %f88, %f86;
	ld.global.f32 	%f90, [%rd14+48];
	ld.global.f32 	%f91, [%rd16+48];
	fma.rn.f32 	%f92, %f90, %f91, %f89;
	ld.global.f32 	%f93, [%rd14+52];
	ld.global.f32 	%f94, [%rd16+52];
	fma.rn.f32 	%f95, %f93, %f94, %f92;
	ld.global.f32 	%f96, [%rd14+56];
	ld.global.f32 	%f97, [%rd16+56];
	fma.rn.f32 	%f98, %f96, %f97, %f95;
	ld.global.f32 	%f99, [%rd14+60];
	ld.global.f32 	%f100, [%rd16+60];
	fma.rn.f32 	%f421, %f99, %f100, %f98;
	add.s32 	%r261, %r261, 16;
	and.b32  	%r263, %r106, 2147483632;
	setp.ne.s32 	%p8, %r261, %r263;
	@%p8 bra 	$L__BB0_5;
$L__BB0_6:
	setp.eq.s32 	%p9, %r6, 0;
	@%p9 bra 	$L__BB0_16;
	add.s32 	%r126, %r6, -1;
	setp.lt.u32 	%p10, %r126, 7;
	@%p10 bra 	$L__BB0_9;
	add.s32 	%r127, %r10, %r263;
	mul.wide.s32 	%rd17, %r127, 4;
	add.s64 	%rd18, %rd2, %rd17;
	ld.global.f32 	%f102, [%rd18];
	add.s32 	%r128, %r5, %r263;
	mul.wide.s32 	%rd19, %r128, 4;
	add.s64 	%rd20, %rd1, %rd19;
	ld.global.f32 	%f103, [%rd20];
	fma.rn.f32 	%f104, %f102, %f103, %f421;
	ld.global.f32 	%f105, [%rd18+4];
	ld.global.f32 	%f106, [%rd20+4];
	fma.rn.f32 	%f107, %f105, %f106, %f104;
	ld.global.f32 	%f108, [%rd18+8];
	ld.global.f32 	%f109, [%rd20+8];
	fma.rn.f32 	%f110, %f108, %f109, %f107;
	ld.global.f32 	%f111, [%rd18+12];
	ld.global.f32 	%f112, [%rd20+12];
	fma.rn.f32 	%f113, %f111, %f112, %f110;
	ld.global.f32 	%f114, [%rd18+16];
	ld.global.f32 	%f115, [%rd20+16];
	fma.rn.f32 	%f116, %f114, %f115, %f113;
	ld.global.f32 	%f117, [%rd18+20];
	ld.global.f32 	%f118, [%rd20+20];
	fma.rn.f32 	%f119, %f117, %f118, %f116;
	ld.global.f32 	%f120, [%rd18+24];
	ld.global.f32 	%f121, [%rd20+24];
	fma.rn.f32 	%f122, %f120, %f121, %f119;
	ld.global.f32 	%f123, [%rd18+28];
	ld.global.f32 	%f124, [%rd20+28];
	fma.rn.f32 	%f421, %f123, %f124, %f122;
	add.s32 	%r263, %r263, 8;
$L__BB0_9:
	setp.eq.s32 	%p11, %r7, 0;
	@%p11 bra 	$L__BB0_16;
	add.s32 	%r129, %r7, -1;
	setp.lt.u32 	%p12, %r129, 3;
	@%p12 bra 	$L__BB0_12;
	add.s32 	%r130, %r10, %r263;
	mul.wide.s32 	%rd21, %r130, 4;
	add.s64 	%rd22, %rd2, %rd21;
	ld.global.f32 	%f126, [%rd22];
	add.s32 	%r131, %r5, %r263;
	mul.wide.s32 	%rd23, %r131, 4;
	add.s64 	%rd24, %rd1, %rd23;
	ld.global.f32 	%f127, [%rd24];
	fma.rn.f32 	%f128, %f126, %f127, %f421;
	ld.global.f32 	%f129, [%rd22+4];
	ld.global.f32 	%f130, [%rd24+4];
	fma.rn.f32 	%f131, %f129, %f130, %f128;
	ld.global.f32 	%f132, [%rd22+8];
	ld.global.f32 	%f133, [%rd24+8];
	fma.rn.f32 	%f134, %f132, %f133, %f131;
	ld.global.f32 	%f135, [%rd22+12];
	ld.global.f32 	%f136, [%rd24+12];
	fma.rn.f32 	%f421, %f135, %f136, %f134;
	add.s32 	%r263, %r263, 4;
$L__BB0_12:
	setp.eq.s32 	%p13, %r8, 0;
	@%p13 bra 	$L__BB0_16;
	setp.eq.s32 	%p14, %r8, 1;
	add.s32 	%r132, %r10, %r263;
	mul.wide.s32 	%rd25, %r132, 4;
	add.s64 	%rd5, %rd2, %rd25;
	ld.global.f32 	%f137, [%rd5];
	add.s32 	%r133, %r5, %r263;
	mul.wide.s32 	%rd26, %r133, 4;
	add.s64 	%rd6, %rd1, %rd26;
	ld.global.f32 	%f138, [%rd6];
	fma.rn.f32 	%f421, %f137, %f138, %f421;
	@%p14 bra 	$L__BB0_16;
	setp.eq.s32 	%p15, %r8, 2;
	ld.global.f32 	%f139, [%rd5+4];
	ld.global.f32 	%f140, [%rd6+4];
	fma.rn.f32 	%f421, %f139, %f140, %f421;
	@%p15 bra 	$L__BB0_16;
	ld.global.f32 	%f141, [%rd5+8];
	ld.global.f32 	%f142, [%rd6+8];
	fma.rn.f32 	%f421, %f141, %f142, %f421;
$L__BB0_16:
	mul.f32 	%f143, %f50, %f421;
	shl.b32 	%r134, %r260, 2;
	mov.u32 	%r135, work_data;
	add.s32 	%r136, %r135, %r134;
	st.shared.f32 	[%r136], %f143;
	add.s32 	%r260, %r260, 256;
	setp.lt.s32 	%p16, %r260, %r107;
	@%p16 bra 	$L__BB0_3;
	bra.uni 	$L__BB0_23;
$L__BB0_17:
	not.b32 	%r111, %r293;
	add.s32 	%r20, %r107, %r111;
	and.b32  	%r112, %r20, 768;
	setp.eq.s32 	%p3, %r112, 768;
	mov.u32 	%r267, %r293;
	@%p3 bra 	$L__BB0_20;
	mul.f32 	%f15, %f50, 0f00000000;
	shr.u32 	%r114, %r20, 8;
	add.s32 	%r115, %r114, 1;
	and.b32  	%r21, %r115, 3;
	mov.b32 	%r266, 0;
	mov.u32 	%r117, work_data;
	mov.u32 	%r267, %r293;
$L__BB0_19:
	.pragma "nounroll";
	shl.b32 	%r116, %r267, 2;
	add.s32 	%r118, %r117, %r116;
	st.shared.f32 	[%r118], %f15;
	add.s32 	%r267, %r267, 256;
	add.s32 	%r266, %r266, 1;
	setp.ne.s32 	%p4, %r266, %r21;
	@%p4 bra 	$L__BB0_19;
$L__BB0_20:
	setp.lt.u32 	%p5, %r20, 768;
	@%p5 bra 	$L__BB0_23;
	mul.f32 	%f16, %f50, 0f00000000;
	mov.u32 	%r120, work_data;
$L__BB0_22:
	shl.b32 	%r119, %r267, 2;
	add.s32 	%r121, %r120, %r119;
	st.shared.f32 	[%r121], %f16;
	st.shared.f32 	[%r121+1024], %f16;
	st.shared.f32 	[%r121+2048], %f16;
	st.shared.f32 	[%r121+3072], %f16;
	add.s32 	%r267, %r267, 1024;
	setp.lt.s32 	%p6, %r267, %r107;
	@%p6 bra 	$L__BB0_22;
$L__BB0_23:
	setp.ge.s32 	%p17, %r293, %r107;
	bar.sync 	0;
	mov.f32 	%f430, 0fFF800000;
	@%p17 bra 	$L__BB0_36;
	not.b32 	%r137, %r293;
	add.s32 	%r138, %r107, %r137;
	shr.u32 	%r139, %r138, 8;
	add.s32 	%r29, %r139, 1;
	and.b32  	%r30, %r29, 15;
	setp.lt.u32 	%p18, %r138, 3840;
	mov.f32 	%f430, 0fFF800000;
	mov.u32 	%r274, %r293;
	@%p18 bra 	$L__BB0_27;
	and.b32  	%r31, %r29, 33554416;
	mov.b32 	%r275, 0;
	mov.f32 	%f430, 0fFF800000;
	mov.u32 	%r274, %r293;
$L__BB0_26:
	.pragma "nounroll";
	shl.b32 	%r141, %r274, 2;
	mov.u32 	%r142, work_data;
	add.s32 	%r143, %r142, %r141;
	ld.shared.f32 	%f148, [%r143];
	max.f32 	%f149, %f430, %f148;
	ld.shared.f32 	%f150, [%r143+1024];
	max.f32 	%f151, %f149, %f150;
	ld.shared.f32 	%f152, [%r143+2048];
	max.f32 	%f153, %f151, %f152;
	ld.shared.f32 	%f154, [%r143+3072];
	max.f32 	%f155, %f153, %f154;
	ld.shared.f32 	%f156, [%r143+4096];
	max.f32 	%f157, %f155, %f156;
	ld.shared.f32 	%f158, [%r143+5120];
	max.f32 	%f159, %f157, %f158;
	ld.shared.f32 	%f160, [%r143+6144];
	max.f32 	%f161, %f159, %f160;
	ld.shared.f32 	%f162, [%r143+7168];
	max.f32 	%f163, %f161, %f162;
	ld.shared.f32 	%f164, [%r143+8192];
	max.f32 	%f165, %f163, %f164;
	ld.shared.f32 	%f166, [%r143+9216];
	max.f32 	%f167, %f165, %f166;
	ld.shared.f32 	%f168, [%r143+10240];
	max.f32 	%f169, %f167, %f168;
	ld.shared.f32 	%f170, [%r143+11264];
	max.f32 	%f171, %f169, %f170;
	ld.shared.f32 	%f172, [%r143+12288];
	max.f32 	%f173, %f171, %f172;
	ld.shared.f32 	%f174, [%r143+13312];
	max.f32 	%f175, %f173, %f174;
	ld.shared.f32 	%f176, [%r143+14336];
	max.f32 	%f177, %f175, %f176;
	ld.shared.f32 	%f178, [%r143+15360];
	max.f32 	%f430, %f177, %f178;
	add.s32 	%r274, %r274, 4096;
	add.s32 	%r275, %r275, 16;
	setp.eq.s32 	%p19, %r275, %r31;
	@%p19 bra 	$L__BB0_27;
	bra.uni 	$L__BB0_26;
$L__BB0_27:
	setp.eq.s32 	%p20, %r30, 0;
	@%p20 bra 	$L__BB0_36;
	and.b32  	%r33, %r29, 7;
	setp.lt.u32 	%p21, %r30, 8;
	@%p21 bra 	$L__BB0_30;
	shl.b32 	%r144, %r274, 2;
	mov.u32 	%r145, work_data;
	add.s32 	%r146, %r145, %r144;
	ld.shared.f32 	%f180, [%r146];
	max.f32 	%f181, %f430, %f180;
	ld.shared.f32 	%f182, [%r146+1024];
	max.f32 	%f183, %f181, %f182;
	ld.shared.f32 	%f184, [%r146+2048];
	max.f32 	%f185, %f183, %f184;
	ld.shared.f32 	%f186, [%r146+3072];
	max.f32 	%f187, %f185, %f186;
	ld.shared.f32 	%f188, [%r146+4096];
	max.f32 	%f189, %f187, %f188;
	ld.shared.f32 	%f190, [%r146+5120];
	max.f32 	%f191, %f189, %f190;
	ld.shared.f32 	%f192, [%r146+6144];
	max.f32 	%f193, %f191, %f192;
	ld.shared.f32 	%f194, [%r146+7168];
	max.f32 	%f430, %f193, %f194;
	add.s32 	%r274, %r274, 2048;
$L__BB0_30:
	setp.eq.s32 	%p22, %r33, 0;
	@%p22 bra 	$L__BB0_36;
	and.b32  	%r36, %r29, 3;
	setp.lt.u32 	%p23, %r33, 4;
	@%p23 bra 	$L__BB0_33;
	shl.b32 	%r147, %r274, 2;
	mov.u32 	%r148, work_data;
	add.s32 	%r149, %r148, %r147;
	ld.shared.f32 	%f196, [%r149];
	max.f32 	%f197, %f430, %f196;
	ld.shared.f32 	%f198, [%r149+1024];
	max.f32 	%f199, %f197, %f198;
	ld.shared.f32 	%f200, [%r149+2048];
	max.f32 	%f201, %f199, %f200;
	ld.shared.f32 	%f202, [%r149+3072];
	max.f32 	%f430, %f201, %f202;
	add.s32 	%r274, %r274, 1024;
$L__BB0_33:
	setp.eq.s32 	%p24, %r36, 0;
	@%p24 bra 	$L__BB0_36;
	mov.b32 	%r273, 0;
	mov.u32 	%r152, work_data;
$L__BB0_35:
	.pragma "nounroll";
	shl.b32 	%r151, %r274, 2;
	add.s32 	%r153, %r152, %r151;
	ld.shared.f32 	%f203, [%r153];
	max.f32 	%f430, %f430, %f203;
	add.s32 	%r274, %r274, 256;
	add.s32 	%r273, %r273, 1;
	setp.eq.s32 	%p25, %r273, %r36;
	@%p25 bra 	$L__BB0_36;
	bra.uni 	$L__BB0_35;
$L__BB0_36:
	shl.b32 	%r154, %r107, 2;
	mov.u32 	%r155, work_data;
	add.s32 	%r47, %r155, %r154;
	mov.b32 	%r156, %f430;
	shfl.sync.bfly.b32	%r157|%p26, %r156, 16, 31, -1;
	mov.b32 	%f204, %r157;
	max.f32 	%f205, %f204, %f430;
	mov.b32 	%r158, %f205;
	shfl.sync.bfly.b32	%r159|%p27, %r158, 8, 31, -1;
	mov.b32 	%f206, %r159;
	max.f32 	%f207, %f206, %f205;
	mov.b32 	%r160, %f207;
	shfl.sync.bfly.b32	%r161|%p28, %r160, 4, 31, -1;
	mov.b32 	%f208, %r161;
	max.f32 	%f209, %f208, %f207;
	mov.b32 	%r162, %f209;
	shfl.sync.bfly.b32	%r163|%p29, %r162, 2, 31, -1;
	mov.b32 	%f210, %r163;
	max.f32 	%f211, %f210, %f209;
	mov.b32 	%r164, %f211;
	shfl.sync.bfly.b32	%r165|%p30, %r164, 1, 31, -1;
	mov.b32 	%f212, %r165;
	max.f32 	%f30, %f212, %f211;
	and.b32  	%r48, %r293, 31;
	setp.ne.s32 	%p31, %r48, 0;
	shr.u32 	%r166, %r293, 3;
	add.s32 	%r49, %r47, %r166;
	@%p31 bra 	$L__BB0_38;
	st.shared.f32 	[%r49], %f30;
$L__BB0_38:
	setp.ge.s32 	%p32, %r293, %r107;
	bar.sync 	0;
	shl.b32 	%r167, %r48, 2;
	add.s32 	%r50, %r47, %r167;
	ld.shared.f32 	%f214, [%r50];
	mov.b32 	%r168, %f214;
	shfl.sync.bfly.b32	%r169|%p33, %r168, 16, 31, -1;
	mov.b32 	%f215, %r169;
	max.f32 	%f216, %f215, %f214;
	mov.b32 	%r170, %f216;
	shfl.sync.bfly.b32	%r171|%p34, %r170, 8, 31, -1;
	mov.b32 	%f217, %r171;
	max.f32 	%f218, %f217, %f216;
	mov.b32 	%r172, %f218;
	shfl.sync.bfly.b32	%r173|%p35, %r172, 4, 31, -1;
	mov.b32 	%f219, %r173;
	max.f32 	%f220, %f219, %f218;
	mov.b32 	%r174, %f220;
	shfl.sync.bfly.b32	%r175|%p36, %r174, 2, 31, -1;
	mov.b32 	%f221, %r175;
	max.f32 	%f222, %f221, %f220;
	mov.b32 	%r176, %f222;
	shfl.sync.bfly.b32	%r177|%p37, %r176, 1, 31, -1;
	mov.b32 	%f223, %r177;
	max.f32 	%f31, %f223, %f222;
	mov.f32 	%f435, 0f00000000;
	@%p32 bra 	$L__BB0_44;
	not.b32 	%r178, %r293;
	add.s32 	%r51, %r107, %r178;
	and.b32  	%r179, %r51, 768;
	setp.eq.s32 	%p38, %r179, 768;
	mov.f32 	%f435, 0f00000000;
	mov.u32 	%r278, %r293;
	@%p38 bra 	$L__BB0_42;
	shr.u32 	%r181, %r51, 8;
	add.s32 	%r182, %r181, 1;
	and.b32  	%r52, %r182, 3;
	mov.b32 	%r277, 0;
	mov.f32 	%f435, 0f00000000;
	mov.u32 	%r278, %r293;
$L__BB0_41:
	.pragma "nounroll";
	shl.b32 	%r183, %r278, 2;
	add.s32 	%r185, %r155, %r183;
	ld.shared.f32 	%f227, [%r185];
	sub.f32 	%f228, %f227, %f31;
	fma.rn.f32 	%f229, %f228, 0f3BBB989D, 0f3F000000;
	cvt.sat.f32.f32 	%f230, %f229;
	mov.f32 	%f231, 0f4B400001;
	mov.f32 	%f232, 0f437C0000;
	fma.rm.f32 	%f233, %f230, %f232, %f231;
	add.f32 	%f234, %f233, 0fCB40007F;
	neg.f32 	%f235, %f234;
	fma.rn.f32 	%f236, %f228, 0f3FB8AA3B, %f235;
	fma.rn.f32 	%f237, %f228, 0f32A57060, %f236;
	mov.b32 	%r186, %f233;
	shl.b32 	%r187, %r186, 23;
	mov.b32 	%f238, %r187;
	ex2.approx.ftz.f32 	%f239, %f237;
	mul.f32 	%f240, %f239, %f238;
	st.shared.f32 	[%r185], %f240;
	add.f32 	%f435, %f435, %f240;
	add.s32 	%r278, %r278, 256;
	add.s32 	%r277, %r277, 1;
	setp.ne.s32 	%p39, %r277, %r52;
	@%p39 bra 	$L__BB0_41;
$L__BB0_42:
	setp.lt.u32 	%p40, %r51, 768;
	@%p40 bra 	$L__BB0_44;
$L__BB0_43:
	shl.b32 	%r188, %r278, 2;
	add.s32 	%r190, %r155, %r188;
	ld.shared.f32 	%f241, [%r190];
	sub.f32 	%f242, %f241, %f31;
	fma.rn.f32 	%f243, %f242, 0f3BBB989D, 0f3F000000;
	cvt.sat.f32.f32 	%f244, %f243;
	mov.f32 	%f245, 0f4B400001;
	mov.f32 	%f246, 0f437C0000;
	fma.rm.f32 	%f247, %f244, %f246, %f245;
	add.f32 	%f248, %f247, 0fCB40007F;
	neg.f32 	%f249, %f248;
	fma.rn.f32 	%f250, %f242, 0f3FB8AA3B, %f249;
	fma.rn.f32 	%f251, %f242, 0f32A57060, %f250;
	mov.b32 	%r191, %f247;
	shl.b32 	%r192, %r191, 23;
	mov.b32 	%f252, %r192;
	ex2.approx.ftz.f32 	%f253, %f251;
	mul.f32 	%f254, %f253, %f252;
	st.shared.f32 	[%r190], %f254;
	add.f32 	%f255, %f435, %f254;
	ld.shared.f32 	%f256, [%r190+1024];
	sub.f32 	%f257, %f256, %f31;
	fma.rn.f32 	%f258, %f257, 0f3BBB989D, 0f3F000000;
	cvt.sat.f32.f32 	%f259, %f258;
	fma.rm.f32 	%f260, %f259, %f246, %f245;
	add.f32 	%f261, %f260, 0fCB40007F;
	neg.f32 	%f262, %f261;
	fma.rn.f32 	%f263, %f257, 0f3FB8AA3B, %f262;
	fma.rn.f32 	%f264, %f257, 0f32A57060, %f263;
	mov.b32 	%r193, %f260;
	shl.b32 	%r194, %r193, 23;
	mov.b32 	%f265, %r194;
	ex2.approx.ftz.f32 	%f266, %f264;
	mul.f32 	%f267, %f266, %f265;
	st.shared.f32 	[%r190+1024], %f267;
	add.f32 	%f268, %f255, %f267;
	ld.shared.f32 	%f269, [%r190+2048];
	sub.f32 	%f270, %f269, %f31;
	fma.rn.f32 	%f271, %f270, 0f3BBB989D, 0f3F000000;
	cvt.sat.f32.f32 	%f272, %f271;
	fma.rm.f32 	%f273, %f272, %f246, %f245;
	add.f32 	%f274, %f273, 0fCB40007F;
	neg.f32 	%f275, %f274;
	fma.rn.f32 	%f276, %f270, 0f3FB8AA3B, %f275;
	fma.rn.f32 	%f277, %f270, 0f32A57060, %f276;
	mov.b32 	%r195, %f273;
	shl.b32 	%r196, %r195, 23;
	mov.b32 	%f278, %r196;
	ex2.approx.ftz.f32 	%f279, %f277;
	mul.f32 	%f280, %f279, %f278;
	st.shared.f32 	[%r190+2048], %f280;
	add.f32 	%f281, %f268, %f280;
	ld.shared.f32 	%f282, [%r190+3072];
	sub.f32 	%f283, %f282, %f31;
	fma.rn.f32 	%f284, %f283, 0f3BBB989D, 0f3F000000;
	cvt.sat.f32.f32 	%f285, %f284;
	fma.rm.f32 	%f286, %f285, %f246, %f245;
	add.f32 	%f287, %f286, 0fCB40007F;
	neg.f32 	%f288, %f287;
	fma.rn.f32 	%f289, %f283, 0f3FB8AA3B, %f288;
	fma.rn.f32 	%f290, %f283, 0f32A57060, %f289;
	mov.b32 	%r197, %f286;
	shl.b32 	%r198, %r197, 23;
	mov.b32 	%f291, %r198;
	ex2.approx.ftz.f32 	%f292, %f290;
	mul.f32 	%f293, %f292, %f291;
	st.shared.f32 	[%r190+3072], %f293;
	add.f32 	%f435, %f281, %f293;
	add.s32 	%r278, %r278, 1024;
	setp.lt.s32 	%p41, %r278, %r107;
	@%p41 bra 	$L__BB0_43;
$L__BB0_44:
	setp.ne.s32 	%p42, %r48, 0;
	mov.b32 	%r199, %f435;
	shfl.sync.bfly.b32	%r200|%p43, %r199, 16, 31, -1;
	mov.b32 	%f294, %r200;
	add.f32 	%f295, %f435, %f294;
	mov.b32 	%r201, %f295;
	shfl.sync.bfly.b32	%r202|%p44, %r201, 8, 31, -1;
	mov.b32 	%f296, %r202;
	add.f32 	%f297, %f295, %f296;
	mov.b32 	%r203, %f297;
	shfl.sync.bfly.b32	%r204|%p45, %r203, 4, 31, -1;
	mov.b32 	%f298, %r204;
	add.f32 	%f299, %f297, %f298;
	mov.b32 	%r205, %f299;
	shfl.sync.bfly.b32	%r206|%p46, %r205, 2, 31, -1;
	mov.b32 	%f300, %r206;
	add.f32 	%f301, %f299, %f300;
	mov.b32 	%r207, %f301;
	shfl.sync.bfly.b32	%r208|%p47, %r207, 1, 31, -1;
	mov.b32 	%f302, %r208;
	add.f32 	%f39, %f301, %f302;
	@%p42 bra 	$L__BB0_46;
	st.shared.f32 	[%r49], %f39;
$L__BB0_46:
	setp.ge.s32 	%p48, %r293, %r107;
	bar.sync 	0;
	ld.shared.f32 	%f303, [%r50];
	mov.b32 	%r209, %f303;
	shfl.sync.bfly.b32	%r210|%p49, %r209, 16, 31, -1;
	mov.b32 	%f304, %r210;
	add.f32 	%f305, %f303, %f304;
	mov.b32 	%r211, %f305;
	shfl.sync.bfly.b32	%r212|%p50, %r211, 8, 31, -1;
	mov.b32 	%f306, %r212;
	add.f32 	%f307, %f305, %f306;
	mov.b32 	%r213, %f307;
	shfl.sync.bfly.b32	%r214|%p51, %r213, 4, 31, -1;
	mov.b32 	%f308, %r214;
	add.f32 	%f309, %f307, %f308;
	mov.b32 	%r215, %f309;
	shfl.sync.bfly.b32	%r216|%p52, %r215, 2, 31, -1;
	mov.b32 	%f310, %r216;
	add.f32 	%f311, %f309, %f310;
	mov.b32 	%r217, %f311;
	shfl.sync.bfly.b32	%r218|%p53, %r217, 1, 31, -1;
	mov.b32 	%f312, %r218;
	add.f32 	%f313, %f311, %f312;
	rcp.rn.f32 	%f40, %f313;
	@%p48 bra 	$L__BB0_52;
	not.b32 	%r219, %r293;
	add.s32 	%r60, %r107, %r219;
	and.b32  	%r220, %r60, 768;
	setp.eq.s32 	%p54, %r220, 768;
	mov.u32 	%r282, %r293;
	@%p54 bra 	$L__BB0_50;
	shr.u32 	%r222, %r60, 8;
	add.s32 	%r223, %r222, 1;
	and.b32  	%r61, %r223, 3;
	mov.b32 	%r281, 0;
	mov.u32 	%r282, %r293;
$L__BB0_49:
	.pragma "nounroll";
	shl.b32 	%r224, %r282, 2;
	add.s32 	%r226, %r155, %r224;
	ld.shared.f32 	%f314, [%r226];
	mul.f32 	%f315, %f40, %f314;
	st.shared.f32 	[%r226], %f315;
	add.s32 	%r282, %r282, 256;
	add.s32 	%r281, %r281, 1;
	setp.ne.s32 	%p55, %r281, %r61;
	@%p55 bra 	$L__BB0_49;
$L__BB0_50:
	setp.lt.u32 	%p56, %r60, 768;
	@%p56 bra 	$L__BB0_52;
$L__BB0_51:
	shl.b32 	%r227, %r282, 2;
	add.s32 	%r229, %r155, %r227;
	ld.shared.f32 	%f316, [%r229];
	mul.f32 	%f317, %f40, %f316;
	st.shared.f32 	[%r229], %f317;
	ld.shared.f32 	%f318, [%r229+1024];
	mul.f32 	%f319, %f40, %f318;
	st.shared.f32 	[%r229+1024], %f319;
	ld.shared.f32 	%f320, [%r229+2048];
	mul.f32 	%f321, %f40, %f320;
	st.shared.f32 	[%r229+2048], %f321;
	ld.shared.f32 	%f322, [%r229+3072];
	mul.f32 	%f323, %f40, %f322;
	st.shared.f32 	[%r229+3072], %f323;
	add.s32 	%r282, %r282, 1024;
	setp.lt.s32 	%p57, %r282, %r107;
	@%p57 bra 	$L__BB0_51;
$L__BB0_52:
	bar.sync 	0;
	setp.ge.s32 	%p58, %r293, %r106;
	@%p58 bra 	$L__BB0_80;
	mul.lo.s32 	%r69, %r1, %r108;
	mad.lo.s32 	%r70, %r2, %r106, %r69;
	setp.lt.s32 	%p59, %r107, 1;
	@%p59 bra 	$L__BB0_69;
	and.b32  	%r71, %r107, 15;
	add.s32 	%r72, %r71, -1;
	and.b32  	%r73, %r107, 7;
	add.s32 	%r74, %r73, -1;
	and.b32  	%r75, %r107, 2147483632;
	and.b32  	%r76, %r107, 3;
	neg.s32 	%r77, %r75;
$L__BB0_55:
	setp.lt.u32 	%p67, %r107, 16;
	add.s32 	%r244, %r70, %r293;
	mad.lo.s32 	%r79, %r293, %r107, %r69;
	mul.wide.s32 	%rd35, %r244, 4;
	add.s64 	%rd7, %rd4, %rd35;
	mov.b32 	%r289, 0;
	st.global.u32 	[%rd7], %r289;
	mov.f32 	%f437, 0f00000000;
	@%p67 bra 	$L__BB0_58;
	add.s32 	%r285, %r155, 32;
	mov.b32 	%r287, 0;
	mov.f32 	%f437, 0f00000000;
	mov.u32 	%r286, %r77;
$L__BB0_57:
	.pragma "nounroll";
	add.s32 	%r248, %r79, %r287;
	mul.wide.s32 	%rd36, %r248, 4;
	add.s64 	%rd37, %rd3, %rd36;
	ld.global.f32 	%f326, [%rd37];
	ld.shared.v4.f32 	{%f327, %f328, %f329, %f330}, [%r285+-32];
	fma.rn.f32 	%f331, %f326, %f327, %f437;
	st.global.f32 	[%rd7], %f331;
	ld.global.f32 	%f332, [%rd37+4];
	fma.rn.f32 	%f333, %f332, %f328, %f331;
	st.global.f32 	[%rd7], %f333;
	ld.global.f32 	%f334, [%rd37+8];
	fma.rn.f32 	%f335, %f334, %f329, %f333;
	st.global.f32 	[%rd7], %f335;
	ld.global.f32 	%f336, [%rd37+12];
	fma.rn.f32 	%f337, %f336, %f330, %f335;
	st.global.f32 	[%rd7], %f337;
	ld.global.f32 	%f338, [%rd37+16];
	ld.shared.v4.f32 	{%f339, %f340, %f341, %f342}, [%r285+-16];
	fma.rn.f32 	%f343, %f338, %f339, %f337;
	st.global.f32 	[%rd7], %f343;
	ld.global.f32 	%f344, [%rd37+20];
	fma.rn.f32 	%f345, %f344, %f340, %f343;
	st.global.f32 	[%rd7], %f345;
	ld.global.f32 	%f346, [%rd37+24];
	fma.rn.f32 	%f347, %f346, %f341, %f345;
	st.global.f32 	[%rd7], %f347;
	ld.global.f32 	%f348, [%rd37+28];
	fma.rn.f32 	%f349, %f348, %f342, %f347;
	st.global.f32 	[%rd7], %f349;
	ld.global.f32 	%f350, [%rd37+32];
	ld.shared.v4.f32 	{%f351, %f352, %f353, %f354}, [%r285];
	fma.rn.f32 	%f355, %f350, %f351, %f349;
	st.global.f32 	[%rd7], %f355;
	ld.global.f32 	%f356, [%rd37+36];
	fma.rn.f32 	%f357, %f356, %f352, %f355;
	st.global.f32 	[%rd7], %f357;
	ld.global.f32 	%f358, [%rd37+40];
	fma.rn.f32 	%f359, %f358, %f353, %f357;
	st.global.f32 	[%rd7], %f359;
	ld.global.f32 	%f360, [%rd37+44];
	fma.rn.f32 	%f361, %f360, %f354, %f359;
	st.global.f32 	[%rd7], %f361;
	ld.global.f32 	%f362, [%rd37+48];
	ld.shared.v4.f32 	{%f363, %f364, %f365, %f366}, [%r285+16];
	fma.rn.f32 	%f367, %f362, %f363, %f361;
	st.global.f32 	[%rd7], %f367;
	ld.global.f32 	%f368, [%rd37+52];
	fma.rn.f32 	%f369, %f368, %f364, %f367;
	st.global.f32 	[%rd7], %f369;
	ld.global.f32 	%f370, [%rd37+56];
	fma.rn.f32 	%f371, %f370, %f365, %f369;
	st.global.f32 	[%rd7], %f371;
	ld.global.f32 	%f372, [%rd37+60];
	fma.rn.f32 	%f437, %f372, %f366, %f371;
	st.global.f32 	[%rd7], %f437;
	add.s32 	%r287, %r287, 16;
	add.s32 	%r286, %r286, 16;
	add.s32 	%r285, %r285, 64;
	setp.ne.s32 	%p68, %r286, 0;
	mov.u32 	%r289, %r75;
	@%p68 bra 	$L__BB0_57;
$L__BB0_58:
	setp.eq.s32 	%p69, %r71, 0;
	@%p69 bra 	$L__BB0_68;
	setp.lt.u32 	%p70, %r72, 7;
	@%p70 bra 	$L__BB0_61;
	add.s32 	%r249, %r79, %r289;
	mul.wide.s32 	%rd38, %r249, 4;
	add.s64 	%rd39, %rd3, %rd38;
	ld.global.f32 	%f373, [%rd39];
	shl.b32 	%r250, %r289, 2;
	add.s32 	%r252, %r155, %r250;
	ld.shared.f32 	%f374, [%r252];
	fma.rn.f32 	%f375, %f373, %f374, %f437;
	st.global.f32 	[%rd7], %f375;
	ld.global.f32 	%f376, [%rd39+4];
	ld.shared.f32 	%f377, [%r252+4];
	fma.rn.f32 	%f378, %f376, %f377, %f375;
	st.global.f32 	[%rd7], %f378;
	ld.global.f32 	%f379, [%rd39+8];
	ld.shared.f32 	%f380, [%r252+8];
	fma.rn.f32 	%f381, %f379, %f380, %f378;
	st.global.f32 	[%rd7], %f381;
	ld.global.f32 	%f382, [%rd39+12];
	ld.shared.f32 	%f383, [%r252+12];
	fma.rn.f32 	%f384, %f382, %f383, %f381;
	st.global.f32 	[%rd7], %f384;
	ld.global.f32 	%f385, [%rd39+16];
	ld.shared.f32 	%f386, [%r252+16];
	fma.rn.f32 	%f387, %f385, %f386, %f384;
	st.global.f32 	[%rd7], %f387;
	ld.global.f32 	%f388, [%rd39+20];
	ld.shared.f32 	%f389, [%r252+20];
	fma.rn.f32 	%f390, %f388, %f389, %f387;
	st.global.f32 	[%rd7], %f390;
	ld.global.f32 	%f391, [%rd39+24];
	ld.shared.f32 	%f392, [%r252+24];
	fma.rn.f32 	%f393, %f391, %f392, %f390;
	st.global.f32 	[%rd7], %f393;
	ld.global.f32 	%f394, [%rd39+28];
	ld.shared.f32 	%f395, [%r252+28];
	fma.rn.f32 	%f437, %f394, %f395, %f393;
	st.global.f32 	[%rd7], %f437;
	add.s32 	%r289, %r289, 8;
$L__BB0_61:
	setp.eq.s32 	%p71, %r73, 0;
	@%p71 bra 	$L__BB0_68;
	setp.lt.u32 	%p72, %r74, 3;
	@%p72 bra 	$L__BB0_64;
	add.s32 	%r253, %r79, %r289;
	mul.wide.s32 	%rd40, %r253, 4;
	add.s64 	%rd41, %rd3, %rd40;
	ld.global.f32 	%f396, [%rd41];
	shl.b32 	%r254, %r289, 2;
	add.s32 	%r256, %r155, %r254;
	ld.shared.f32 	%f397, [%r256];
	fma.rn.f32 	%f398, %f396, %f397, %f437;
	st.global.f32 	[%rd7], %f398;
	ld.global.f32 	%f399, [%rd41+4];
	ld.shared.f32 	%f400, [%r256+4];
	fma.rn.f32 	%f401, %f399, %f400, %f398;
	st.global.f32 	[%rd7], %f401;
	ld.global.f32 	%f402, [%rd41+8];
	ld.shared.f32 	%f403, [%r256+8];
	fma.rn.f32 	%f404, %f402, %f403, %f401;
	st.global.f32 	[%rd7], %f404;
	ld.global.f32 	%f405, [%rd41+12];
	ld.shared.f32 	%f406, [%r256+12];
	fma.rn.f32 	%f437, %f405, %f406, %f404;
	st.global.f32 	[%rd7], %f437;
	add.s32 	%r289, %r289, 4;
$L__BB0_64:
	setp.eq.s32 	%p73, %r76, 0;
	@%p73 bra 	$L__BB0_68;
	setp.eq.s32 	%p74, %r76, 1;
	add.s32 	%r257, %r79, %r289;
	mul.wide.s32 	%rd42, %r257, 4;
	add.s64 	%rd8, %rd3, %rd42;
	ld.global.f32 	%f407, [%rd8];
	shl.b32 	%r258, %r289, 2;
	add.s32 	%r91, %r155, %r258;
	ld.shared.f32 	%f408, [%r91];
	fma.rn.f32 	%f48, %f407, %f408, %f437;
	st.global.f32 	[%rd7], %f48;
	@%p74 bra 	$L__BB0_68;
	setp.eq.s32 	%p75, %r76, 2;
	ld.global.f32 	%f409, [%rd8+4];
	ld.shared.f32 	%f410, [%r91+4];
	fma.rn.f32 	%f49, %f409, %f410, %f48;
	st.global.f32 	[%rd7], %f49;
	@%p75 bra 	$L__BB0_68;
	ld.global.f32 	%f411, [%rd8+8];
	ld.shared.f32 	%f412, [%r91+8];
	fma.rn.f32 	%f413, %f411, %f412, %f49;
	st.global.f32 	[%rd7], %f413;
$L__BB0_68:
	add.s32 	%r293, %r293, 256;
	setp.lt.s32 	%p76, %r293, %r106;
	@%p76 bra 	$L__BB0_55;
	bra.uni 	$L__BB0_80;
$L__BB0_69:
	not.b32 	%r230, %r293;
	add.s32 	%r93, %r106, %r230;
	shr.u32 	%r231, %r93, 8;
	add.s32 	%r94, %r231, 1;
	and.b32  	%r95, %r94, 7;
	setp.lt.u32 	%p60, %r93, 1792;
	@%p60 bra 	$L__BB0_72;
	and.b32  	%r96, %r94, 33554424;
	mov.b32 	%r292, 0;
$L__BB0_71:
	.pragma "nounroll";
	add.s32 	%r233, %r70, %r293;
	mul.wide.s32 	%rd27, %r233, 4;
	add.s64 	%rd28, %rd4, %rd27;
	mov.b32 	%r234, 0;
	st.global.u32 	[%rd28], %r234;
	st.global.u32 	[%rd28+1024], %r234;
	st.global.u32 	[%rd28+2048], %r234;
	st.global.u32 	[%rd28+3072], %r234;
	st.global.u32 	[%rd28+4096], %r234;
	st.global.u32 	[%rd28+5120], %r234;
	st.global.u32 	[%rd28+6144], %r234;
	st.global.u32 	[%rd28+7168], %r234;
	add.s32 	%r293, %r293, 2048;
	add.s32 	%r292, %r292, 8;
	setp.ne.s32 	%p61, %r292, %r96;
	@%p61 bra 	$L__BB0_71;
$L__BB0_72:
	setp.eq.s32 	%p62, %r95, 0;
	@%p62 bra 	$L__BB0_80;
	setp.lt.u32 	%p63, %r95, 4;
	@%p63 bra 	$L__BB0_75;
	add.s32 	%r235, %r70, %r293;
	mul.wide.s32 	%rd29, %r235, 4;
	add.s64 	%rd30, %rd4, %rd29;
	mov.b32 	%r236, 0;
	st.global.u32 	[%rd30], %r236;
	st.global.u32 	[%rd30+1024], %r236;
	st.global.u32 	[%rd30+2048], %r236;
	st.global.u32 	[%rd30+3072], %r236;
	add.s32 	%r293, %r293, 1024;
$L__BB0_75:
	and.b32  	%r237, %r94, 3;
	setp.eq.s32 	%p64, %r237, 0;
	@%p64 bra 	$L__BB0_80;
	setp.eq.s32 	%p65, %r237, 1;
	@%p65 bra 	$L__BB0_78;
	add.s32 	%r238, %r70, %r293;
	mul.wide.s32 	%rd31, %r238, 4;
	add.s64 	%rd32, %rd4, %rd31;
	mov.b32 	%r239, 0;
	st.global.u32 	[%rd32], %r239;
	st.global.u32 	[%rd32+1024], %r239;
	add.s32 	%r293, %r293, 512;
$L__BB0_78:
	and.b32  	%r240, %r93, 256;
	setp.ne.s32 	%p66, %r240, 0;
	@%p66 bra 	$L__BB0_80;
	add.s32 	%r241, %r70, %r293;
	mul.wide.s32 	%rd33, %r241, 4;
	add.s64 	%rd34, %rd4, %rd33;
	mov.b32 	%r242, 0;
	st.global.u32 	[%rd34], %r242;
$L__BB0_80:
	ret;

}


// ===== COMPILED SASS (sm_100) =====

	.target	sm_100

	.elftype	@"ET_EXEC"


//--------------------- .note.nv.tkinfo           --------------------------
	.section	.note.nv.tkinfo,"",@"SHT_NOTE"
	.sectionflags	@"SHF_NOTE_NV_TKINFO"
	.tkinfo
        /*0018*/ 	.word	0x00000002
        /*0030*/ 	.string	""
        /*0030*/ 	.string	"ptxas"
        /*0030*/ 	.string	"Cuda compilation tools, release 13.0, V13.0.88"
        /*0030*/ 	.string	"Build cuda_13.0.r13.0/compiler.36424714_0"
        /*0030*/ 	.string	"-arch sm_100 -m 64 "



//--------------------- .note.nv.cuinfo           --------------------------
	.section	.note.nv.cuinfo,"",@"SHT_NOTE"
	.sectionflags	@"SHF_NOTE_NV_CUINFO"
        /*0018*/ 	.short	0x0002
        /*001a*/ 	.short	0x0064
        /*001c*/ 	.short	0x0082
	.zero		2


//--------------------- .nv.info                  --------------------------
	.section	.nv.info,"",@"SHT_CUDA_INFO"
	.align	4


	//----- nvinfo : EIATTR_REGCOUNT
	.align		4
        /*0000*/ 	.byte	0x04, 0x2f
        /*0002*/ 	.short	(.L_1 - .L_0)
	.align		4
.L_0:
        /*0004*/ 	.word	index@(_Z14flash_attn_f32ILi256EEvPKfS1_S1_Pffiiii)
        /*0008*/ 	.word	0x00000020


	//----- nvinfo : EIATTR_FRAME_SIZE
	.align		4
.L_1:
        /*000c*/ 	.byte	0x04, 0x11
        /*000e*/ 	.short	(.L_3 - .L_2)
	.align		4
.L_2:
        /*0010*/ 	.word	index@($__internal_0_$__cuda_sm20_rcp_rn_f32_slowpath)
        /*0014*/ 	.word	0x00000000


	//----- nvinfo : EIATTR_FRAME_SIZE
	.align		4
.L_3:
        /*0018*/ 	.byte	0x04, 0x11
        /*001a*/ 	.short	(.L_5 - .L_4)
	.align		4
.L_4:
        /*001c*/ 	.word	index@(_Z14flash_attn_f32ILi256EEvPKfS1_S1_Pffiiii)
        /*0020*/ 	.word	0x00000000


	//----- nvinfo : EIATTR_MIN_STACK_SIZE
	.align		4
.L_5:
        /*0024*/ 	.byte	0x04, 0x12
        /*0026*/ 	.short	(.L_7 - .L_6)
	.align		4
.L_6:
        /*0028*/ 	.word	index@(_Z14flash_attn_f32ILi256EEvPKfS1_S1_Pffiiii)
        /*002c*/ 	.word	0x00000000
.L_7:


//--------------------- .nv.compat                --------------------------
	.section	.nv.compat,"",@"SHT_CUDA_COMPAT_INFO"
	.align	4
        /*0000*/ 	.byte	0x02, 0x09, 0x00, 0x00, 0x02, 0x02, 0x01, 0x00, 0x02, 0x05, 0x05, 0x00, 0x03, 0x07, 0x01, 0x01
        /*0010*/ 	.byte	0x02, 0x03, 0x00, 0x00, 0x02, 0x06, 0x01, 0x00, 0x04, 0x0b, 0x08, 0x00, 0x09, 0x00, 0x00, 0x00
        /*0020*/ 	.byte	0x00, 0x00, 0x00, 0x00


//--------------------- .nv.info._Z14flash_attn_f32ILi256EEvPKfS1_S1_Pffiiii --------------------------
	.section	.nv.info._Z14flash_attn_f32ILi256EEvPKfS1_S1_Pffiiii,"",@"SHT_CUDA_INFO"
	.sectionflags	@""
	.align	4


	//----- nvinfo : EIATTR_CUDA_API_VERSION
	.align		4
        /*0000*/ 	.byte	0x04, 0x37
        /*0002*/ 	.short	(.L_9 - .L_8)
.L_8:
        /*0004*/ 	.word	0x00000082


	//----- nvinfo : EIATTR_KPARAM_INFO
	.align		4
.L_9:
        /*0008*/ 	.byte	0x04, 0x17
        /*000a*/ 	.short	(.L_11 - .L_10)
.L_10:
        /*000c*/ 	.word	0x00000000
        /*0010*/ 	.short	0x0008
        /*0012*/ 	.short	0x0030
        /*0014*/ 	.byte	0x00, 0xf0, 0x11, 0x00


	//----- nvinfo : EIATTR_KPARAM_INFO
	.align		4
.L_11:
        /*0018*/ 	.byte	0x04, 0x17
        /*001a*/ 	.short	(.L_13 - .L_12)
.L_12:
        /*001c*/ 	.word	0x00000000
        /*0020*/ 	.short	0x0007
        /*0022*/ 	.short	0x002c
        /*0024*/ 	.byte	0x00, 0xf0, 0x11, 0x00


	//----- nvinfo : EIATTR_KPARAM_INFO
	.align		4
.L_13:
        /*0028*/ 	.byte	0x04, 0x17
        /*002a*/ 	.short	(.L_15 - .L_14)
.L_14:
        /*002c*/ 	.word	0x00000000
        /*0030*/ 	.short	0x0006
        /*0032*/ 	.short	0x0028
        /*0034*/ 	.byte	0x00, 0xf0, 0x11, 0x00


	//----- nvinfo : EIATTR_KPARAM_INFO
	.align		4
.L_15:
        /*0038*/ 	.byte	0x04, 0x17
        /*003a*/ 	.short	(.L_17 - .L_16)
.L_16:
        /*003c*/ 	.word	0x00000000
        /*0040*/ 	.short	0x0005
        /*0042*/ 	.short	0x0024
        /*0044*/ 	.byte	0x00, 0xf0, 0x11, 0x00


	//----- nvinfo : EIATTR_KPARAM_INFO
	.align		4
.L_17:
        /*0048*/ 	.byte	0x04, 0x17
        /*004a*/ 	.short	(.L_19 - .L_18)
.L_18:
        /*004c*/ 	.word	0x00000000
        /*0050*/ 	.short	0x0004
        /*0052*/ 	.short	0x0020
        /*0054*/ 	.byte	0x00, 0xf0, 0x11, 0x00


	//----- nvinfo : EIATTR_KPARAM_INFO
	.align		4
.L_19:
        /*0058*/ 	.byte	0x04, 0x17
        /*005a*/ 	.short	(.L_21 - .L_20)
.L_20:
        /*005c*/ 	.word	0x00000000
        /*0060*/ 	.short	0x0003
        /*0062*/ 	.short	0x0018
        /*0064*/ 	.byte	0x00, 0xf5, 0x21, 0x00


	//----- nvinfo : EIATTR_KPARAM_INFO
	.align		4
.L_21:
        /*0068*/ 	.byte	0x04, 0x17
        /*006a*/ 	.short	(.L_23 - .L_22)
.L_22:
        /*006c*/ 	.word	0x00000000
        /*0070*/ 	.short	0x0002
        /*0072*/ 	.short	0x0010
        /*0074*/ 	.byte	0x00, 0xf5, 0x21, 0x00


	//----- nvinfo : EIATTR_KPARAM_INFO
	.align		4
.L_23:
        /*0078*/ 	.byte	0x04, 0x17
        /*007a*/ 	.short	(.L_25 - .L_24)
.L_24:
        /*007c*/ 	.word	0x00000000
        /*0080*/ 	.short	0x0001
        /*0082*/ 	.short	0x0008
        /*0084*/ 	.byte	0x00, 0xf5, 0x21, 0x00


	//----- nvinfo : EIATTR_KPARAM_INFO
	.align		4
.L_25:
        /*0088*/ 	.byte	0x04, 0x17
        /*008a*/ 	.short	(.L_27 - .L_26)
.L_26:
        /*008c*/ 	.word	0x00000000
        /*0090*/ 	.short	0x0000
        /*0092*/ 	.short	0x0000
        /*0094*/ 	.byte	0x00, 0xf5, 0x21, 0x00


	//----- nvinfo : EIATTR_SPARSE_MMA_MASK
	.align		4
.L_27:
        /*0098*/ 	.byte	0x03, 0x50
        /*009a*/ 	.short	0x0000


	//----- nvinfo : EIATTR_MAXREG_COUNT
	.align		4
        /*009c*/ 	.byte	0x03, 0x1b
        /*009e*/ 	.short	0x00ff


	//----- nvinfo : EIATTR_NUM_BARRIERS
	.align		4
        /*00a0*/ 	.byte	0x02, 0x4c
        /*00a2*/ 	.byte	0x01
	.zero		1


	//----- nvinfo : EIATTR_MERCURY_ISA_VERSION
	.align		4
        /*00a4*/ 	.byte	0x03, 0x5f
        /*00a6*/ 	.short	0x0101


	//----- nvinfo : EIATTR_UNUSED_LOAD_BYTE_OFFSET
	.align		4
        /*00a8*/ 	.byte	0x04, 0x44
        /*00aa*/ 	.short	(.L_29 - .L_28)


	//   ....[0]....
.L_28:
        /*00ac*/ 	.word	0x00002ed0
        /*00b0*/ 	.word	0x00000fff


	//----- nvinfo : EIATTR_COOP_GROUP_MASK_REGIDS
	.align		4
.L_29:
        /*00b4*/ 	.byte	0x04, 0x29
        /*00b6*/ 	.short	(.L_31 - .L_30)


	//   ....[0]....
.L_30:
        /*00b8*/ 	.word	0xffffffff


	//   ....[1]....
        /*00bc*/ 	.word	0xffffffff


	//   ....[2]....
        /*00c0*/ 	.word	0xffffffff


	//   ....[3]....
        /*00c4*/ 	.word	0xffffffff


	//   ....[4]....
        /*00c8*/ 	.word	0xffffffff


	//   ....[5]....
        /*00cc*/ 	.word	0xffffffff


	//   ....[6]....
        /*00d0*/ 	.word	0xffffffff


	//   ....[7]....
        /*00d4*/ 	.word	0xffffffff


	//   ....[8]....
        /*00d8*/ 	.word	0xffffffff


	//   ....[9]....
        /*00dc*/ 	.word	0xffffffff


	//   ....[10]....
        /*00e0*/ 	.word	0xffffffff


	//   ....[11]....
        /*00e4*/ 	.word	0xffffffff


	//   ....[12]....
        /*00e8*/ 	.word	0xffffffff


	//   ....[13]....
        /*00ec*/ 	.word	0xffffffff


	//   ....[14]....
        /*00f0*/ 	.word	0xffffffff


	//   ....[15]....
        /*00f4*/ 	.word	0xffffffff


	//   ....[16]....
        /*00f8*/ 	.word	0xffffffff


	//   ....[17]....
        /*00fc*/ 	.word	0xffffffff


	//   ....[18]....
        /*0100*/ 	.word	0xffffffff


	//   ....[19]....
        /*0104*/ 	.word	0xffffffff


	//----- nvinfo : EIATTR_COOP_GROUP_INSTR_OFFSETS
	.align		4
.L_31:
        /*0108*/ 	.byte	0x04, 0x28
        /*010a*/ 	.short	(.L_33 - .L_32)


	//   ....[0]....
.L_32:
        /*010c*/ 	.word	0x00001830


	//   ....[1]....
        /*0110*/ 	.word	0x00001890


	//   ....[2]....
        /*0114*/ 	.word	0x000018c0


	//   ....[3]....
        /*0118*/ 	.word	0x000018f0


	//   ....[4]....
        /*011c*/ 	.word	0x00001920


	//   ....[5]....
        /*0120*/ 	.word	0x00001990


	//   ....[6]....
        /*0124*/ 	.word	0x000019b0


	//   ....[7]....
        /*0128*/ 	.word	0x000019d0


	//   ....[8]....
        /*012c*/ 	.word	0x000019f0


	//   ....[9]....
        /*0130*/ 	.word	0x00001a20


	//   ....[10]....
        /*0134*/ 	.word	0x00001ff0


	//   ....[11]....
        /*0138*/ 	.word	0x00002040


	//   ....[12]....
        /*013c*/ 	.word	0x00002060


	//   ....[13]....
        /*0140*/ 	.word	0x00002080


	//   ....[14]....
        /*0144*/ 	.word	0x000020a0


	//   ....[15]....
        /*0148*/ 	.word	0x000020f0


	//   ....[16]....
        /*014c*/ 	.word	0x00002110


	//   ....[17]....
        /*0150*/ 	.word	0x00002130


	//   ....[18]....
        /*0154*/ 	.word	0x00002150


	//   ....[19]....
        /*0158*/ 	.word	0x00002170


	//----- nvinfo : EIATTR_VRC_CTA_INIT_COUNT
	.align		4
.L_33:
        /*015c*/ 	.byte	0x02, 0x4a
	.zero		1
	.zero		1


	//----- nvinfo : EIATTR_EXIT_INSTR_OFFSETS
	.align		4
        /*0160*/ 	.byte	0x04, 0x1c
        /*0162*/ 	.short	(.L_35 - .L_34)


	//   ....[0]....
.L_34:
        /*0164*/ 	.word	0x00002520


	//   ....[1]....
        /*0168*/ 	.word	0x00002fd0


	//   ....[2]....
        /*016c*/ 	.word	0x00003180


	//   ....[3]....
        /*0170*/ 	.word	0x00003220


	//   ....[4]....
        /*0174*/ 	.word	0x000032b0


	//   ....[5]....
        /*0178*/ 	.word	0x00003310


	//----- nvinfo : EIATTR_CRS_STACK_SIZE
	.align		4
.L_35:
        /*017c*/ 	.byte	0x04, 0x1e
        /*017e*/ 	.short	(.L_37 - .L_36)
.L_36:
        /*0180*/ 	.word	0x00000000


	//----- nvinfo : EIATTR_CBANK_PARAM_SIZE
	.align		4
.L_37:
        /*0184*/ 	.byte	0x03, 0x19
        /*0186*/ 	.short	0x0034


	//----- nvinfo : EIATTR_PARAM_CBANK
	.align		4
        /*0188*/ 	.byte	0x04, 0x0a
        /*018a*/ 	.short	(.L_39 - .L_38)
	.align		4
.L_38:
        /*018c*/ 	.word	index@(.nv.constant0._Z14flash_attn_f32ILi256EEvPKfS1_S1_Pffiiii)
        /*0190*/ 	.short	0x0380
        /*0192*/ 	.short	0x0034


	//----- nvinfo : EIATTR_SW_WAR
	.align		4
.L_39:
        /*0194*/ 	.byte	0x04, 0x36
        /*0196*/ 	.short	(.L_41 - .L_40)
.L_40:
        /*0198*/ 	.word	0x00000008
.L_41:


//--------------------- .nv.callgraph             --------------------------
	.section	.nv.callgraph,"",@"SHT_CUDA_CALLGRAPH"
	.align	4
	.sectionentsize	8
	.align		4
        /*0000*/ 	.word	0x00000000
	.align		4
        /*0004*/ 	.word	0xffffffff
	.align		4
        /*0008*/ 	.word	0x00000000
	.align		4
        /*000c*/ 	.word	0xfffffffe
	.align		4
        /*0010*/ 	.word	0x00000000
	.align		4
        /*0014*/ 	.word	0xfffffffd
	.align		4
        /*0018*/ 	.word	0x00000000
	.align		4
        /*001c*/ 	.word	0xfffffffc


//--------------------- .text._Z14flash_attn_f32ILi256EEvPKfS1_S1_Pffiiii --------------------------
	.section	.text._Z14flash_attn_f32ILi256EEvPKfS1_S1_Pffiiii,"ax",@progbits
	.align	128
.text._Z14flash_attn_f32ILi256EEvPKfS1_S1_Pffiiii:
        .type           _Z14flash_attn_f32ILi256EEvPKfS1_S1_Pffiiii,@function
        .size           _Z14flash_attn_f32ILi256EEvPKfS1_S1_Pffiiii,(.L_x_57 - _Z14flash_attn_f32ILi256EEvPKfS1_S1_Pffiiii)
        .other          _Z14flash_attn_f32ILi256EEvPKfS1_S1_Pffiiii,@"STO_CUDA_ENTRY STV_DEFAULT"
_Z14flash_attn_f32ILi256EEvPKfS1_S1_Pffiiii:
[----:B------:R-:W-:Y:S01]  /*0000*/  LDC R1, c[0x0][0x37c] ;  /* 0x0000df00ff017b82 */ /* 0x000fe20000000800 */
[----:B------:R-:W0:Y:S01]  /*0010*/  LDCU UR4, c[0x0][0x3a8] ;  /* 0x00007500ff0477ac */ /* 0x000e220008000800 */
[----:B------:R-:W-:Y:S01]  /*0020*/  BSSY.RECONVERGENT B0, `(.L_x_0) ;  /* 0x0000115000007945 */ /* 0x000fe20003800200 */
[----:B------:R-:W1:Y:S01]  /*0030*/  LDCU.64 UR12, c[0x0][0x358] ;  /* 0x00006b00ff0c77ac */ /* 0x000e620008000a00 */
[----:B0-----:R-:W-:-:S04]  /*0040*/  MOV R4, UR4 ;  /* 0x0000000400047c02 */ /* 0x001fc80008000f00 */
[----:B------:R-:W0:Y:S01]  /*0050*/  S2UR UR4, SR_CTAID.X ;  /* 0x00000000000479c3 */ /* 0x000e220000002500 */
[----:B------:R-:W2:Y:S01]  /*0060*/  I2F.U32.RP R0, R4 ;  /* 0x0000000400007306 */ /* 0x000ea20000209000 */
[----:B------:R-:W-:-:S07]  /*0070*/  ISETP.NE.U32.AND P2, PT, R4, RZ, PT ;  /* 0x000000ff0400720c */ /* 0x000fce0003f45070 */
[----:B--2---:R-:W2:Y:S02]  /*0080*/  MUFU.RCP R0, R0 ;  /* 0x0000000000007308 */ /* 0x004ea40000001000 */
[----:B--2---:R-:W-:-:S06]  /*0090*/  VIADD R2, R0, 0xffffffe ;  /* 0x0ffffffe00027836 */ /* 0x004fcc0000000000 */
[----:B------:R2:W3:Y:S02]  /*00a0*/  F2I.FTZ.U32.TRUNC.NTZ R3, R2 ;  /* 0x0000000200037305 */ /* 0x0004e4000021f000 */
[----:B--2---:R-:W-:Y:S02]  /*00b0*/  IMAD.MOV.U32 R2, RZ, RZ, RZ ;  /* 0x000000ffff027224 */ /* 0x004fe400078e00ff */
[----:B---3--:R-:W-:-:S05]  /*00c0*/  IMAD R5, R3, R4, RZ ;  /* 0x0000000403057224 */ /* 0x008fca00078e02ff */
[----:B------:R-:W-:-:S05]  /*00d0*/  IADD3 R5, PT, PT, -R5, RZ, RZ ;  /* 0x000000ff05057210 */ /* 0x000fca0007ffe1ff */
[----:B------:R-:W-:-:S06]  /*00e0*/  IMAD.HI.U32 R3, R3, R5, R2 ;  /* 0x0000000503037227 */ /* 0x000fcc00078e0002 */
[----:B0-----:R-:W-:Y:S02]  /*00f0*/  IMAD.HI.U32 R8, R3, UR4, RZ ;  /* 0x0000000403087c27 */ /* 0x001fe4000f8e00ff */
[----:B------:R-:W0:Y:S03]  /*0100*/  S2R R3, SR_TID.X ;  /* 0x0000000000037919 */ /* 0x000e260000002100 */
[----:B------:R-:W-:-:S05]  /*0110*/  IADD3 R5, PT, PT, -R8, RZ, RZ ;  /* 0x000000ff08057210 */ /* 0x000fca0007ffe1ff */
[----:B------:R-:W-:-:S05]  /*0120*/  IMAD R5, R4, R5, UR4 ;  /* 0x0000000404057e24 */ /* 0x000fca000f8e0205 */
[----:B------:R-:W-:-:S13]  /*0130*/  ISETP.GE.U32.AND P0, PT, R5, R4, PT ;  /* 0x000000040500720c */ /* 0x000fda0003f06070 */
[----:B------:R-:W-:Y:S01]  /*0140*/  @P0 IMAD.IADD R5, R5, 0x1, -R4 ;  /* 0x0000000105050824 */ /* 0x000fe200078e0a04 */
[----:B------:R-:W-:-:S04]  /*0150*/  @P0 IADD3 R8, PT, PT, R8, 0x1, RZ ;  /* 0x0000000108080810 */ /* 0x000fc80007ffe0ff */
[-C--:B------:R-:W-:Y:S02]  /*0160*/  ISETP.GE.U32.AND P1, PT, R5, R4.reuse, PT ;  /* 0x000000040500720c */ /* 0x080fe40003f26070 */
[----:B0-----:R-:W-:-:S11]  /*0170*/  ISETP.GE.AND P0, PT, R3, R4, PT ;  /* 0x000000040300720c */ /* 0x001fd60003f06270 */
[----:B------:R-:W-:Y:S01]  /*0180*/  @P1 VIADD R8, R8, 0x1 ;  /* 0x0000000108081836 */ /* 0x000fe20000000000 */
[----:B------:R-:W-:-:S04]  /*0190*/  @!P2 LOP3.LUT R8, RZ, R4, RZ, 0x33, !PT ;  /* 0x00000004ff08a212 */ /* 0x000fc800078e33ff */
[----:B------:R-:W-:-:S05]  /*01a0*/  IADD3 R9, PT, PT, -R8, RZ, RZ ;  /* 0x000000ff08097210 */ /* 0x000fca0007ffe1ff */
[----:B------:R-:W-:Y:S01]  /*01b0*/  IMAD R9, R4, R9, UR4 ;  /* 0x0000000404097e24 */ /* 0x000fe2000f8e0209 */
[----:B-1----:R-:W-:Y:S06]  /*01c0*/  @P0 BRA `(.L_x_1) ;  /* 0x0000000c00e80947 */ /* 0x002fec0003800000 */
[----:B------:R-:W0:Y:S02]  /*01d0*/  LDC R2, c[0x0][0x3a4] ;  /* 0x0000e900ff027b82 */ /* 0x000e240000000800 */
[----:B0-----:R-:W-:-:S13]  /*01e0*/  ISETP.GE.AND P0, PT, R2, 0x1, PT ;  /* 0x000000010200780c */ /* 0x001fda0003f06270 */
[----:B------:R-:W-:Y:S05]  /*01f0*/  @!P0 BRA `(.L_x_2) ;  /* 0x00000008009c8947 */ /* 0x000fea0003800000 */
[----:B------:R-:W0:Y:S01]  /*0200*/  LDCU UR4, c[0x0][0x3b0] ;  /* 0x00007600ff0477ac */ /* 0x000e220008000800 */
[C---:B------:R-:W-:Y:S01]  /*0210*/  LOP3.LUT R20, R2.reuse, 0xf, RZ, 0xc0, !PT ;  /* 0x0000000f02147812 */ /* 0x040fe200078ec0ff */
[----:B------:R-:W-:Y:S01]  /*0220*/  IMAD.MOV.U32 R11, RZ, RZ, R3 ;  /* 0x000000ffff0b7224 */ /* 0x000fe200078e0003 */
[C---:B------:R-:W-:Y:S02]  /*0230*/  LOP3.LUT R21, R2.reuse, 0x7, RZ, 0xc0, !PT ;  /* 0x0000000702157812 */ /* 0x040fe400078ec0ff */
[----:B------:R-:W-:Y:S01]  /*0240*/  LOP3.LUT R22, R2, 0x3, RZ, 0xc0, !PT ;  /* 0x0000000302167812 */ /* 0x000fe200078ec0ff */
[----:B0-----:R-:W-:-:S04]  /*0250*/  IMAD R0, R8, UR4, RZ ;  /* 0x0000000408007c24 */ /* 0x001fc8000f8e02ff */
[----:B------:R-:W-:-:S07]  /*0260*/  IMAD R2, R9, R2, R0 ;  /* 0x0000000209027224 */ /* 0x000fce00078e0200 */
.L_x_8:
[----:B------:R-:W0:Y:S01]  /*0270*/  LDC R12, c[0x0][0x3a4] ;  /* 0x0000e900ff0c7b82 */ /* 0x000e220000000800 */
[----:B------:R-:W-:Y:S02]  /*0280*/  HFMA2 R13, -RZ, RZ, 0, 0 ;  /* 0x00000000ff0d7431 */ /* 0x000fe400000001ff */
[----:B------:R-:W-:Y:S01]  /*0290*/  IMAD.MOV.U32 R14, RZ, RZ, RZ ;  /* 0x000000ffff0e7224 */ /* 0x000fe200078e00ff */
[----:B0-----:R-:W-:Y:S01]  /*02a0*/  ISETP.GE.U32.AND P0, PT, R12, 0x10, PT ;  /* 0x000000100c00780c */ /* 0x001fe20003f06070 */
[----:B------:R-:W-:-:S12]  /*02b0*/  IMAD R10, R11, R12, R0 ;  /* 0x0000000c0b0a7224 */ /* 0x000fd800078e0200 */
[----:B------:R-:W-:Y:S05]  /*02c0*/  @!P0 BRA `(.L_x_3) ;  /* 0x0000000000f48947 */ /* 0x000fea0003800000 */
[----:B------:R-:W-:Y:S01]  /*02d0*/  MOV R13, RZ ;  /* 0x000000ff000d7202 */ /* 0x000fe20000000f00 */
[----:B------:R-:W-:-:S07]  /*02e0*/  IMAD.MOV.U32 R14, RZ, RZ, RZ ;  /* 0x000000ffff0e7224 */ /* 0x000fce00078e00ff */
.L_x_4:
[----:B------:R-:W0:Y:S01]  /*02f0*/  LDC.64 R4, c[0x0][0x388] ;  /* 0x0000e200ff047b82 */ /* 0x000e220000000a00 */
[----:B------:R-:W-:Y:S01]  /*0300*/  IADD3 R15, PT, PT, R10, R13, RZ ;  /* 0x0000000d0a0f7210 */ /* 0x000fe20007ffe0ff */
[----:B------:R-:W-:-:S06]  /*0310*/  IMAD.IADD R17, R2, 0x1, R13 ;  /* 0x0000000102117824 */ /* 0x000fcc00078e020d */
[----:B------:R-:W1:Y:S01]  /*0320*/  LDC.64 R6, c[0x0][0x380] ;  /* 0x0000e000ff067b82 */ /* 0x000e620000000a00 */
[----:B0-----:R-:W-:-:S05]  /*0330*/  IMAD.WIDE R4, R15, 0x4, R4 ;  /* 0x000000040f047825 */ /* 0x001fca00078e0204 */
[----:B------:R-:W2:Y:S01]  /*0340*/  LDG.E R23, desc[UR12][R4.64+0x4] ;  /* 0x0000040c04177981 */ /* 0x000ea2000c1e1900 */
[----:B-1----:R-:W-:-:S03]  /*0350*/  IMAD.WIDE R6, R17, 0x4, R6 ;  /* 0x0000000411067825 */ /* 0x002fc600078e0206 */
[----:B------:R-:W3:Y:S04]  /*0360*/  LDG.E R18, desc[UR12][R4.64+0x8] ;  /* 0x0000080c04127981 */ /* 0x000ee8000c1e1900 */
[----:B------:R-:W4:Y:S04]  /*0370*/  LDG.E R17, desc[UR12][R4.64] ;  /* 0x0000000c04117981 */ /* 0x000f28000c1e1900 */
[----:B------:R-:W4:Y:S04]  /*0380*/  LDG.E R16, desc[UR12][R6.64] ;  /* 0x0000000c06107981 */ /* 0x000f28000c1e1900 */
[----:B------:R-:W2:Y:S04]  /*0390*/  LDG.E R26, desc[UR12][R6.64+0x4] ;  /* 0x0000040c061a7981 */ /* 0x000ea8000c1e1900 */
[----:B------:R-:W3:Y:S04]  /*03a0*/  LDG.E R19, desc[UR12][R6.64+0x8] ;  /* 0x0000080c06137981 */ /* 0x000ee8000c1e1900 */
[----:B------:R-:W5:Y:S04]  /*03b0*/  LDG.E R24, desc[UR12][R4.64+0xc] ;  /* 0x00000c0c04187981 */ /* 0x000f68000c1e1900 */
[----:B------:R-:W5:Y:S04]  /*03c0*/  LDG.E R15, desc[UR12][R6.64+0xc] ;  /* 0x00000c0c060f7981 */ /* 0x000f68000c1e1900 */
[----:B------:R-:W5:Y:S04]  /*03d0*/  LDG.E R25, desc[UR12][R6.64+0x10] ;  /* 0x0000100c06197981 */ /* 0x000f68000c1e1900 */
[----:B------:R-:W5:Y:S04]  /*03e0*/  LDG.E R28, desc[UR12][R6.64+0x38] ;  /* 0x0000380c061c7981 */ /* 0x000f68000c1e1900 */
[----:B------:R-:W5:Y:S01]  /*03f0*/  LDG.E R27, desc[UR12][R6.64+0x3c] ;  /* 0x00003c0c061b7981 */ /* 0x000f62000c1e1900 */
[----:B----4-:R-:W-:-:S03]  /*0400*/  FFMA R16, R17, R16, R14 ;  /* 0x0000001011107223 */ /* 0x010fc6000000000e */
[----:B------:R-:W4:Y:S01]  /*0410*/  LDG.E R14, desc[UR12][R4.64+0x10] ;  /* 0x0000100c040e7981 */ /* 0x000f22000c1e1900 */
[----:B--2---:R-:W-:-:S03]  /*0420*/  FFMA R23, R23, R26, R16 ;  /* 0x0000001a17177223 */ /* 0x004fc60000000010 */
[----:B------:R-:W2:Y:S04]  /*0430*/  LDG.E R16, desc[UR12][R4.64+0x14] ;  /* 0x0000140c04107981 */ /* 0x000ea8000c1e1900 */
[----:B------:R-:W2:Y:S01]  /*0440*/  LDG.E R17, desc[UR12][R6.64+0x14] ;  /* 0x0000140c06117981 */ /* 0x000ea2000c1e1900 */
[----:B---3--:R-:W-:-:S03]  /*0450*/  FFMA R23, R18, R19, R23 ;  /* 0x0000001312177223 */ /* 0x008fc60000000017 */
[----:B------:R-:W3:Y:S04]  /*0460*/  LDG.E R18, desc[UR12][R4.64+0x18] ;  /* 0x0000180c04127981 */ /* 0x000ee8000c1e1900 */
[----:B------:R-:W3:Y:S01]  /*0470*/  LDG.E R19, desc[UR12][R6.64+0x18] ;  /* 0x0000180c06137981 */ /* 0x000ee2000c1e1900 */
[----:B-----5:R-:W-:-:S03]  /*0480*/  FFMA R15, R24, R15, R23 ;  /* 0x0000000f180f7223 */ /* 0x020fc60000000017 */
[----:B------:R-:W5:Y:S04]  /*0490*/  LDG.E R23, desc[UR12][R4.64+0x1c] ;  /* 0x00001c0c04177981 */ /* 0x000f68000c1e1900 */
[----:B------:R-:W5:Y:S01]  /*04a0*/  LDG.E R24, desc[UR12][R6.64+0x1c] ;  /* 0x00001c0c06187981 */ /* 0x000f62000c1e1900 */
[----:B----4-:R-:W-:-:S03]  /*04b0*/  FFMA R25, R14, R25, R15 ;  /* 0x000000190e197223 */ /* 0x010fc6000000000f */
[----:B------:R-:W4:Y:S04]  /*04c0*/  LDG.E R14, desc[UR12][R4.64+0x20] ;  /* 0x0000200c040e7981 */ /* 0x000f28000c1e1900 */
        /* <DEDUP_REMOVED lines=9> */
[----:B------:R-:W5:Y:S04]  /*0560*/  LDG.E R24, desc[UR12][R6.64+0x2c] ;  /* 0x00002c0c06187981 */ /* 0x000f68000c1e1900 */
[----:B------:R-:W5:Y:S01]  /*0570*/  LDG.E R26, desc[UR12][R4.64+0x3c] ;  /* 0x00003c0c041a7981 */ /* 0x000f62000c1e1900 */
[----:B----4-:R-:W-:-:S03]  /*0580*/  FFMA R25, R14, R15, R25 ;  /* 0x0000000f0e197223 */ /* 0x010fc60000000019 */
[----:B------:R-:W4:Y:S04]  /*0590*/  LDG.E R14, desc[UR12][R4.64+0x30] ;  /* 0x0000300c040e7981 */ /* 0x000f28000c1e1900 */
[----:B------:R-:W4:Y:S01]  /*05a0*/  LDG.E R15, desc[UR12][R6.64+0x30] ;  /* 0x0000300c060f7981 */ /* 0x000f22000c1e1900 */
[----:B--2---:R-:W-:-:S03]  /*05b0*/  FFMA R29, R16, R17, R25 ;  /* 0x00000011101d7223 */ /* 0x004fc60000000019 */
[----:B------:R-:W2:Y:S04]  /*05c0*/  LDG.E R25, desc[UR12][R4.64+0x34] ;  /* 0x0000340c04197981 */ /* 0x000ea8000c1e1900 */
[----:B------:R-:W2:Y:S04]  /*05d0*/  LDG.E R16, desc[UR12][R6.64+0x34] ;  /* 0x0000340c06107981 */ /* 0x000ea8000c1e1900 */
[----:B------:R-:W2:Y:S01]  /*05e0*/  LDG.E R17, desc[UR12][R4.64+0x38] ;  /* 0x0000380c04117981 */ /* 0x000ea2000c1e1900 */
[----:B---3--:R-:W-:Y:S01]  /*05f0*/  FFMA R18, R19, R18, R29 ;  /* 0x0000001213127223 */ /* 0x008fe2000000001d */
[----:B------:R-:W-:-:S03]  /*0600*/  IADD3 R13, PT, PT, R13, 0x10, RZ ;  /* 0x000000100d0d7810 */ /* 0x000fc60007ffe0ff */
[----:B-----5:R-:W-:Y:S01]  /*0610*/  FFMA R23, R23, R24, R18 ;  /* 0x0000001817177223 */ /* 0x020fe20000000012 */
[----:B------:R-:W-:-:S04]  /*0620*/  LOP3.LUT R18, R12, 0x7ffffff0, RZ, 0xc0, !PT ;  /* 0x7ffffff00c127812 */ /* 0x000fc800078ec0ff */
[----:B------:R-:W-:Y:S01]  /*0630*/  ISETP.NE.AND P0, PT, R13, R18, PT ;  /* 0x000000120d00720c */ /* 0x000fe20003f05270 */
[----:B----4-:R-:W-:-:S04]  /*0640*/  FFMA R14, R14, R15, R23 ;  /* 0x0000000f0e0e7223 */ /* 0x010fc80000000017 */
[----:B--2---:R-:W-:-:S04]  /*0650*/  FFMA R14, R25, R16, R14 ;  /* 0x00000010190e7223 */ /* 0x004fc8000000000e */
[----:B------:R-:W-:-:S04]  /*0660*/  FFMA R17, R17, R28, R14 ;  /* 0x0000001c11117223 */ /* 0x000fc8000000000e */
[----:B------:R-:W-:Y:S01]  /*0670*/  FFMA R14, R26, R27, R17 ;  /* 0x0000001b1a0e7223 */ /* 0x000fe20000000011 */
[----:B------:R-:W-:Y:S06]  /*0680*/  @P0 BRA `(.L_x_4) ;  /* 0xfffffffc00180947 */ /* 0x000fec000383ffff */
[----:B------:R-:W-:-:S07]  /*0690*/  IMAD.MOV.U32 R13, RZ, RZ, R18 ;  /* 0x000000ffff0d7224 */ /* 0x000fce00078e0012 */
.L_x_3:
[----:B------:R-:W-:-:S13]  /*06a0*/  ISETP.NE.AND P0, PT, R20, RZ, PT ;  /* 0x000000ff1400720c */ /* 0x000fda0003f05270 */
[----:B------:R-:W-:Y:S05]  /*06b0*/  @!P0 BRA `(.L_x_5) ;  /* 0x0000000400388947 */ /* 0x000fea0003800000 */
[----:B------:R-:W-:Y:S02]  /*06c0*/  IADD3 R4, PT, PT, R20, -0x1, RZ ;  /* 0xffffffff14047810 */ /* 0x000fe40007ffe0ff */
[----:B------:R-:W-:Y:S02]  /*06d0*/  ISETP.NE.AND P1, PT, R21, RZ, PT ;  /* 0x000000ff1500720c */ /* 0x000fe40003f25270 */
[----:B------:R-:W-:-:S13]  /*06e0*/  ISETP.GE.U32.AND P0, PT, R4, 0x7, PT ;  /* 0x000000070400780c */ /* 0x000fda0003f06070 */
[----:B------:R-:W-:Y:S05]  /*06f0*/  @!P0 BRA `(.L_x_6) ;  /* 0x00000000007c8947 */ /* 0x000fea0003800000 */
        /* <DEDUP_REMOVED lines=8> */
[----:B------:R-:W2:Y:S04]  /*0780*/  LDG.E R18, desc[UR12][R6.64] ;  /* 0x0000000c06127981 */ /* 0x000ea8000c1e1900 */
[----:B------:R-:W3:Y:S04]  /*0790*/  LDG.E R24, desc[UR12][R6.64+0x4] ;  /* 0x0000040c06187981 */ /* 0x000ee8000c1e1900 */
[----:B------:R-:W4:Y:S04]  /*07a0*/  LDG.E R17, desc[UR12][R4.64+0x8] ;  /* 0x0000080c04117981 */ /* 0x000f28000c1e1900 */
[----:B------:R-:W4:Y:S04]  /*07b0*/  LDG.E R12, desc[UR12][R6.64+0x8] ;  /* 0x0000080c060c7981 */ /* 0x000f28000c1e1900 */
[----:B------:R-:W5:Y:S04]  /*07c0*/  LDG.E R15, desc[UR12][R4.64+0xc] ;  /* 0x00000c0c040f7981 */ /* 0x000f68000c1e1900 */
[----:B------:R-:W5:Y:S04]  /*07d0*/  LDG.E R16, desc[UR12][R6.64+0xc] ;  /* 0x00000c0c06107981 */ /* 0x000f68000c1e1900 */
[----:B------:R-:W5:Y:S04]  /*07e0*/  LDG.E R27, desc[UR12][R6.64+0x18] ;  /* 0x0000180c061b7981 */ /* 0x000f68000c1e1900 */
[----:B------:R-:W5:Y:S04]  /*07f0*/  LDG.E R25, desc[UR12][R4.64+0x1c] ;  /* 0x00001c0c04197981 */ /* 0x000f68000c1e1900 */
[----:B------:R-:W5:Y:S01]  /*0800*/  LDG.E R28, desc[UR12][R6.64+0x1c] ;  /* 0x00001c0c061c7981 */ /* 0x000f62000c1e1900 */
[----:B--2---:R-:W-:-:S03]  /*0810*/  FFMA R18, R19, R18, R14 ;  /* 0x0000001213127223 */ /* 0x004fc6000000000e */
[----:B------:R-:W2:Y:S04]  /*0820*/  LDG.E R14, desc[UR12][R4.64+0x10] ;  /* 0x0000100c040e7981 */ /* 0x000ea8000c1e1900 */
[----:B------:R-:W2:Y:S01]  /*0830*/  LDG.E R19, desc[UR12][R6.64+0x10] ;  /* 0x0000100c06137981 */ /* 0x000ea2000c1e1900 */
[----:B---3--:R-:W-:-:S03]  /*0840*/  FFMA R26, R23, R24, R18 ;  /* 0x00000018171a7223 */ /* 0x008fc60000000012 */
[----:B------:R-:W3:Y:S04]  /*0850*/  LDG.E R23, desc[UR12][R4.64+0x14] ;  /* 0x0000140c04177981 */ /* 0x000ee8000c1e1900 */
[----:B------:R-:W3:Y:S04]  /*0860*/  LDG.E R24, desc[UR12][R6.64+0x14] ;  /* 0x0000140c06187981 */ /* 0x000ee8000c1e1900 */
[----:B------:R-:W3:Y:S01]  /*0870*/  LDG.E R18, desc[UR12][R4.64+0x18] ;  /* 0x0000180c04127981 */ /* 0x000ee2000c1e1900 */
[----:B----4-:R-:W-:-:S04]  /*0880*/  FFMA R12, R17, R12, R26 ;  /* 0x0000000c110c7223 */ /* 0x010fc8000000001a */
[----:B-----5:R-:W-:Y:S01]  /*0890*/  FFMA R15, R15, R16, R12 ;  /* 0x000000100f0f7223 */ /* 0x020fe2000000000c */
[----:B------:R-:W-:-:S03]  /*08a0*/  VIADD R13, R13, 0x8 ;  /* 0x000000080d0d7836 */ /* 0x000fc60000000000 */
[----:B--2---:R-:W-:-:S04]  /*08b0*/  FFMA R14, R14, R19, R15 ;  /* 0x000000130e0e7223 */ /* 0x004fc8000000000f */
[----:B---3--:R-:W-:-:S04]  /*08c0*/  FFMA R23, R23, R24, R14 ;  /* 0x0000001817177223 */ /* 0x008fc8000000000e */
[----:B------:R-:W-:-:S04]  /*08d0*/  FFMA R18, R18, R27, R23 ;  /* 0x0000001b12127223 */ /* 0x000fc80000000017 */
[----:B------:R-:W-:-:S07]  /*08e0*/  FFMA R14, R25, R28, R18 ;  /* 0x0000001c190e7223 */ /* 0x000fce0000000012 */
.L_x_6:
        /* <DEDUP_REMOVED lines=14> */
[----:B------:R-:W4:Y:S04]  /*09d0*/  LDG.E R17, desc[UR12][R6.64+0x4] ;  /* 0x0000040c06117981 */ /* 0x000f28000c1e1900 */
[----:B------:R-:W4:Y:S04]  /*09e0*/  LDG.E R16, desc[UR12][R4.64+0x4] ;  /* 0x0000040c04107981 */ /* 0x000f28000c1e1900 */
[----:B------:R-:W3:Y:S04]  /*09f0*/  LDG.E R18, desc[UR12][R4.64+0x8] ;  /* 0x0000080c04127981 */ /* 0x000ee8000c1e1900 */
[----:B------:R-:W5:Y:S04]  /*0a00*/  LDG.E R23, desc[UR12][R6.64+0xc] ;  /* 0x00000c0c06177981 */ /* 0x000f68000c1e1900 */
[----:B------:R-:W5:Y:S01]  /*0a10*/  LDG.E R24, desc[UR12][R4.64+0xc] ;  /* 0x00000c0c04187981 */ /* 0x000f62000c1e1900 */
[----:B------:R-:W-:-:S02]  /*0a20*/  VIADD R13, R13, 0x4 ;  /* 0x000000040d0d7836 */ /* 0x000fc40000000000 */
[----:B--2---:R-:W-:-:S04]  /*0a30*/  FFMA R12, R15, R12, R14 ;  /* 0x0000000c0f0c7223 */ /* 0x004fc8000000000e */
[----:B----4-:R-:W-:-:S04]  /*0a40*/  FFMA R12, R17, R16, R12 ;  /* 0x00000010110c7223 */ /* 0x010fc8000000000c */
[----:B---3--:R-:W-:-:S04]  /*0a50*/  FFMA R12, R19, R18, R12 ;  /* 0x00000012130c7223 */ /* 0x008fc8000000000c */
[----:B-----5:R-:W-:-:S07]  /*0a60*/  FFMA R14, R23, R24, R12 ;  /* 0x00000018170e7223 */ /* 0x020fce000000000c */
.L_x_7:
[----:B------:R-:W-:Y:S05]  /*0a70*/  @!P1 BRA `(.L_x_5) ;  /* 0x0000000000489947 */ /* 0x000fea0003800000 */
[----:B------:R-:W0:Y:S01]  /*0a80*/  LDC.64 R6, c[0x0][0x388] ;  /* 0x0000e200ff067b82 */ /* 0x000e220000000a00 */
[----:B------:R-:W-:Y:S01]  /*0a90*/  IADD3 R15, PT, PT, R10, R13, RZ ;  /* 0x0000000d0a0f7210 */ /* 0x000fe20007ffe0ff */
[----:B------:R-:W-:-:S06]  /*0aa0*/  IMAD.IADD R13, R2, 0x1, R13 ;  /* 0x00000001020d7824 */ /* 0x000fcc00078e020d */
[----:B------:R-:W1:Y:S01]  /*0ab0*/  LDC.64 R4, c[0x0][0x380] ;  /* 0x0000e000ff047b82 */ /* 0x000e620000000a00 */
[----:B0-----:R-:W-:-:S04]  /*0ac0*/  IMAD.WIDE R6, R15, 0x4, R6 ;  /* 0x000000040f067825 */ /* 0x001fc800078e0206 */
[----:B-1----:R-:W-:Y:S02]  /*0ad0*/  IMAD.WIDE R4, R13, 0x4, R4 ;  /* 0x000000040d047825 */ /* 0x002fe400078e0204 */
[----:B------:R-:W2:Y:S04]  /*0ae0*/  LDG.E R13, desc[UR12][R6.64] ;  /* 0x0000000c060d7981 */ /* 0x000ea8000c1e1900 */
[----:B------:R-:W2:Y:S01]  /*0af0*/  LDG.E R10, desc[UR12][R4.64] ;  /* 0x0000000c040a7981 */ /* 0x000ea2000c1e1900 */
[----:B------:R-:W-:Y:S01]  /*0b00*/  ISETP.NE.AND P0, PT, R22, 0x1, PT ;  /* 0x000000011600780c */ /* 0x000fe20003f05270 */
[----:B--2---:R-:W-:-:S12]  /*0b10*/  FFMA R14, R13, R10, R14 ;  /* 0x0000000a0d0e7223 */ /* 0x004fd8000000000e */
[----:B------:R-:W-:Y:S05]  /*0b20*/  @!P0 BRA `(.L_x_5) ;  /* 0x00000000001c8947 */ /* 0x000fea0003800000 */
[----:B------:R-:W-:Y:S01]  /*0b30*/  ISETP.NE.AND P0, PT, R22, 0x2, PT ;  /* 0x000000021600780c */ /* 0x000fe20003f05270 */
[----:B------:R-:W2:Y:S04]  /*0b40*/  LDG.E R13, desc[UR12][R6.64+0x4] ;  /* 0x0000040c060d7981 */ /* 0x000ea8000c1e1900 */
[----:B------:R-:W2:Y:S08]  /*0b50*/  LDG.E R10, desc[UR12][R4.64+0x4] ;  /* 0x0000040c040a7981 */ /* 0x000eb0000c1e1900 */
[----:B------:R-:W3:Y:S04]  /*0b60*/  @P0 LDG.E R15, desc[UR12][R6.64+0x8] ;  /* 0x0000080c060f0981 */ /* 0x000ee8000c1e1900 */
[----:B------:R-:W3:Y:S01]  /*0b70*/  @P0 LDG.E R12, desc[UR12][R4.64+0x8] ;  /* 0x0000080c040c0981 */ /* 0x000ee2000c1e1900 */
[----:B--2---:R-:W-:-:S04]  /*0b80*/  FFMA R14, R13, R10, R14 ;  /* 0x0000000a0d0e7223 */ /* 0x004fc8000000000e */
[----:B---3--:R-:W-:-:S07]  /*0b90*/  @P0 FFMA R14, R15, R12, R14 ;  /* 0x0000000c0f0e0223 */ /* 0x008fce000000000e */
.L_x_5:
[----:B------:R-:W0:Y:S01]  /*0ba0*/  S2UR UR5, SR_CgaCtaId ;  /* 0x00000000000579c3 */ /* 0x000e220000008800 */
[----:B------:R-:W1:Y:S01]  /*0bb0*/  LDCU UR6, c[0x0][0x3a0] ;  /* 0x00007400ff0677ac */ /* 0x000e620008000800 */
[----:B------:R-:W2:Y:S01]  /*0bc0*/  LDCU UR7, c[0x0][0x3a8] ;  /* 0x00007500ff0777ac */ /* 0x000ea20008000800 */
[----:B------:R-:W-:Y:S01]  /*0bd0*/  UMOV UR4, 0x400 ;  /* 0x0000040000047882 */ /* 0x000fe20000000000 */
[----:B-1----:R-:W-:Y:S01]  /*0be0*/  FMUL R14, R14, UR6 ;  /* 0x000000060e0e7c20 */ /* 0x002fe20008400000 */
[----:B--2---:R-:W-:Y:S01]  /*0bf0*/  MOV R4, UR7 ;  /* 0x0000000700047c02 */ /* 0x004fe20008000f00 */
[----:B0-----:R-:W-:-:S06]  /*0c00*/  ULEA UR4, UR5, UR4, 0x18 ;  /* 0x0000000405047291 */ /* 0x001fcc000f8ec0ff */
[C---:B------:R-:W-:Y:S01]  /*0c10*/  LEA R5, R11.reuse, UR4, 0x2 ;  /* 0x000000040b057c11 */ /* 0x040fe2000f8e10ff */
[----:B------:R-:W-:-:S04]  /*0c20*/  VIADD R11, R11, 0x100 ;  /* 0x000001000b0b7836 */ /* 0x000fc80000000000 */
[----:B------:R0:W-:Y:S01]  /*0c30*/  STS [R5], R14 ;  /* 0x0000000e05007388 */ /* 0x0001e20000000800 */
[----:B------:R-:W-:-:S13]  /*0c40*/  ISETP.GE.AND P0, PT, R11, R4, PT ;  /* 0x000000040b00720c */ /* 0x000fda0003f06270 */
[----:B0-----:R-:W-:Y:S05]  /*0c50*/  @!P0 BRA `(.L_x_8) ;  /* 0xfffffff400848947 */ /* 0x001fea000383ffff */
[----:B------:R-:W-:Y:S05]  /*0c60*/  BRA `(.L_x_1) ;  /* 0x0000000400407947 */ /* 0x000fea0003800000 */
.L_x_2:
[----:B------:R-:W-:Y:S01]  /*0c70*/  LOP3.LUT R5, RZ, R3, RZ, 0x33, !PT ;  /* 0x00000003ff057212 */ /* 0x000fe200078e33ff */
[----:B------:R-:W-:Y:S03]  /*0c80*/  BSSY.RECONVERGENT B1, `(.L_x_9) ;  /* 0x0000016000017945 */ /* 0x000fe60003800200 */
[----:B------:R-:W-:Y:S01]  /*0c90*/  IADD3 R0, PT, PT, R5, R4, RZ ;  /* 0x0000000405007210 */ /* 0x000fe20007ffe0ff */
[----:B------:R-:W-:-:S03]  /*0ca0*/  IMAD.MOV.U32 R5, RZ, RZ, R3 ;  /* 0x000000ffff057224 */ /* 0x000fc600078e0003 */
[C---:B------:R-:W-:Y:S02]  /*0cb0*/  LOP3.LUT R2, R0.reuse, 0x300, RZ, 0xc0, !PT ;  /* 0x0000030000027812 */ /* 0x040fe400078ec0ff */
[----:B------:R-:W-:Y:S02]  /*0cc0*/  ISETP.GE.U32.AND P1, PT, R0, 0x300, PT ;  /* 0x000003000000780c */ /* 0x000fe40003f26070 */
[----:B------:R-:W-:-:S13]  /*0cd0*/  ISETP.NE.AND P0, PT, R2, 0x300, PT ;  /* 0x000003000200780c */ /* 0x000fda0003f05270 */
[----:B------:R-:W-:Y:S05]  /*0ce0*/  @!P0 BRA `(.L_x_10) ;  /* 0x00000000003c8947 */ /* 0x000fea0003800000 */
[----:B------:R-:W0:Y:S01]  /*0cf0*/  S2R R5, SR_CgaCtaId ;  /* 0x0000000000057919 */ /* 0x000e220000008800 */
[----:B------:R-:W1:Y:S01]  /*0d00*/  LDCU UR4, c[0x0][0x3a0] ;  /* 0x00007400ff0477ac */ /* 0x000e620008000800 */
[----:B------:R-:W-:Y:S02]  /*0d10*/  MOV R2, 0x400 ;  /* 0x0000040000027802 */ /* 0x000fe40000000f00 */
[----:B------:R-:W-:-:S04]  /*0d20*/  LEA.HI R0, R0, 0x1, RZ, 0x18 ;  /* 0x0000000100007811 */ /* 0x000fc800078fc0ff */
[----:B------:R-:W-:Y:S01]  /*0d30*/  LOP3.LUT R11, R0, 0x3, RZ, 0xc0, !PT ;  /* 0x00000003000b7812 */ /* 0x000fe200078ec0ff */
[----:B-1----:R-:W-:Y:S01]  /*0d40*/  FMUL R0, RZ, UR4 ;  /* 0x00000004ff007c20 */ /* 0x002fe20008400000 */
[----:B0-----:R-:W-:Y:S01]  /*0d50*/  LEA R6, R5, R2, 0x18 ;  /* 0x0000000205067211 */ /* 0x001fe200078ec0ff */
[----:B------:R-:W-:Y:S01]  /*0d60*/  IMAD.MOV.U32 R5, RZ, RZ, R3 ;  /* 0x000000ffff057224 */ /* 0x000fe200078e0003 */
[----:B------:R-:W-:-:S07]  /*0d70*/  MOV R2, RZ ;  /* 0x000000ff00027202 */ /* 0x000fce0000000f00 */
.L_x_11:
[C---:B------:R-:W-:Y:S01]  /*0d80*/  LEA R7, R5.reuse, R6, 0x2 ;  /* 0x0000000605077211 */ /* 0x040fe200078e10ff */
[----:B------:R-:W-:Y:S01]  /*0d90*/  VIADD R2, R2, 0x1 ;  /* 0x0000000102027836 */ /* 0x000fe20000000000 */
[----:B------:R-:W-:-:S03]  /*0da0*/  IADD3 R5, PT, PT, R5, 0x100, RZ ;  /* 0x0000010005057810 */ /* 0x000fc60007ffe0ff */
[----:B------:R0:W-:Y:S01]  /*0db0*/  STS [R7], R0 ;  /* 0x0000000007007388 */ /* 0x0001e20000000800 */
[----:B------:R-:W-:-:S13]  /*0dc0*/  ISETP.NE.AND P0, PT, R2, R11, PT ;  /* 0x0000000b0200720c */ /* 0x000fda0003f05270 */
[----:B0-----:R-:W-:Y:S05]  /*0dd0*/  @P0 BRA `(.L_x_11) ;  /* 0xfffffffc00e80947 */ /* 0x001fea000383ffff */
.L_x_10:
[----:B------:R-:W-:Y:S05]  /*0de0*/  BSYNC.RECONVERGENT B1 ;  /* 0x0000000000017941 */ /* 0x000fea0003800200 */
.L_x_9:
[----:B------:R-:W-:Y:S05]  /*0df0*/  @!P1 BRA `(.L_x_1) ;  /* 0x0000000000dc9947 */ /* 0x000fea0003800000 */
[----:B------:R-:W0:Y:S01]  /*0e00*/  S2R R7, SR_CgaCtaId ;  /* 0x0000000000077919 */ /* 0x000e220000008800 */
[----:B------:R-:W1:Y:S01]  /*0e10*/  LDCU UR4, c[0x0][0x3a0] ;  /* 0x00007400ff0477ac */ /* 0x000e620008000800 */
[----:B------:R-:W-:Y:S01]  /*0e20*/  IMAD.IADD R0, R4, 0x1, -R5 ;  /* 0x0000000104007824 */ /* 0x000fe200078e0a05 */
[----:B------:R-:W-:Y:S01]  /*0e30*/  BSSY.RECONVERGENT B1, `(.L_x_12) ;  /* 0x000001d000017945 */ /* 0x000fe20003800200 */
[----:B------:R-:W-:-:S03]  /*0e40*/  PLOP3.LUT P0, PT, PT, PT, PT, 0x80, 0x8 ;  /* 0x000000000008781c */ /* 0x000fc60003f0f070 */
[----:B------:R-:W-:Y:S02]  /*0e50*/  ISETP.GT.AND P1, PT, R0, 0xc00, PT ;  /* 0x00000c000000780c */ /* 0x000fe40003f24270 */
[----:B------:R-:W-:-:S04]  /*0e60*/  MOV R0, 0x400 ;  /* 0x0000040000007802 */ /* 0x000fc80000000f00 */
[----:B0-----:R-:W-:Y:S01]  /*0e70*/  LEA R2, R7, R0, 0x18 ;  /* 0x0000000007027211 */ /* 0x001fe200078ec0ff */
[----:B-1----:R-:W-:-:S06]  /*0e80*/  FMUL R7, RZ, UR4 ;  /* 0x00000004ff077c20 */ /* 0x002fcc0008400000 */
[----:B------:R-:W-:Y:S05]  /*0e90*/  @!P1 BRA `(.L_x_13) ;  /* 0x0000000000589947 */ /* 0x000fea0003800000 */
[----:B------:R-:W-:Y:S02]  /*0ea0*/  PLOP3.LUT P0, PT, PT, PT, PT, 0x8, 0x80 ;  /* 0x000000000080781c */ /* 0x000fe40003f0e170 */
[----:B------:R-:W-:-:S11]  /*0eb0*/  IADD3 R0, PT, PT, R4, -0xc00, RZ ;  /* 0xfffff40004007810 */ /* 0x000fd60007ffe0ff */
.L_x_14:
[C---:B0-----:R-:W-:Y:S01]  /*0ec0*/  IMAD R6, R5.reuse, 0x4, R2 ;  /* 0x0000000405067824 */ /* 0x041fe200078e0202 */
[----:B------:R-:W-:-:S04]  /*0ed0*/  IADD3 R5, PT, PT, R5, 0x1000, RZ ;  /* 0x0000100005057810 */ /* 0x000fc80007ffe0ff */
[----:B------:R0:W-:Y:S01]  /*0ee0*/  STS [R6], R7 ;  /* 0x0000000706007388 */ /* 0x0001e20000000800 */
[----:B------:R-:W-:-:S03]  /*0ef0*/  ISETP.GE.AND P1, PT, R5, R0, PT ;  /* 0x000000000500720c */ /* 0x000fc60003f26270 */
[----:B------:R0:W-:Y:S04]  /*0f00*/  STS [R6+0x400], R7 ;  /* 0x0004000706007388 */ /* 0x0001e80000000800 */
        /* <DEDUP_REMOVED lines=13> */
[----:B------:R0:W-:Y:S01]  /*0fe0*/  STS [R6+0x3c00], R7 ;  /* 0x003c000706007388 */ /* 0x0001e20000000800 */
[----:B------:R-:W-:Y:S05]  /*0ff0*/  @!P1 BRA `(.L_x_14) ;  /* 0xfffffffc00b09947 */ /* 0x000fea000383ffff */
.L_x_13:
[----:B------:R-:W-:Y:S05]  /*1000*/  BSYNC.RECONVERGENT B1 ;  /* 0x0000000000017941 */ /* 0x000fea0003800200 */
.L_x_12:
[----:B------:R-:W-:Y:S01]  /*1010*/  IMAD.IADD R0, R4, 0x1, -R5 ;  /* 0x0000000104007824 */ /* 0x000fe200078e0a05 */
[----:B------:R-:W-:Y:S04]  /*1020*/  BSSY.RECONVERGENT B1, `(.L_x_15) ;  /* 0x000000e000017945 */ /* 0x000fe80003800200 */
[----:B------:R-:W-:-:S13]  /*1030*/  ISETP.GT.AND P1, PT, R0, 0x400, PT ;  /* 0x000004000000780c */ /* 0x000fda0003f24270 */
[----:B------:R-:W-:Y:S05]  /*1040*/  @!P1 BRA `(.L_x_16) ;  /* 0x00000000002c9947 */ /* 0x000fea0003800000 */
[C---:B------:R-:W-:Y:S01]  /*1050*/  LEA R0, R5.reuse, R2, 0x2 ;  /* 0x0000000205007211 */ /* 0x040fe200078e10ff */
[----:B------:R-:W-:Y:S01]  /*1060*/  VIADD R5, R5, 0x800 ;  /* 0x0000080005057836 */ /* 0x000fe20000000000 */
[----:B------:R-:W-:-:S03]  /*1070*/  PLOP3.LUT P0, PT, PT, PT, PT, 0x8, 0x80 ;  /* 0x000000000080781c */ /* 0x000fc60003f0e170 */
[----:B------:R1:W-:Y:S04]  /*1080*/  STS [R0], R7 ;  /* 0x0000000700007388 */ /* 0x0003e80000000800 */
[----:B------:R1:W-:Y:S04]  /*1090*/  STS [R0+0x400], R7 ;  /* 0x0004000700007388 */ /* 0x0003e80000000800 */
[----:B------:R1:W-:Y:S04]  /*10a0*/  STS [R0+0x800], R7 ;  /* 0x0008000700007388 */ /* 0x0003e80000000800 */
[----:B------:R1:W-:Y:S04]  /*10b0*/  STS [R0+0xc00], R7 ;  /* 0x000c000700007388 */ /* 0x0003e80000000800 */
[----:B------:R1:W-:Y:S04]  /*10c0*/  STS [R0+0x1000], R7 ;  /* 0x0010000700007388 */ /* 0x0003e80000000800 */
[----:B------:R1:W-:Y:S04]  /*10d0*/  STS [R0+0x1400], R7 ;  /* 0x0014000700007388 */ /* 0x0003e80000000800 */
[----:B------:R1:W-:Y:S04]  /*10e0*/  STS [R0+0x1800], R7 ;  /* 0x0018000700007388 */ /* 0x0003e80000000800 */
[----:B------:R1:W-:Y:S02]  /*10f0*/  STS [R0+0x1c00], R7 ;  /* 0x001c000700007388 */ /* 0x0003e40000000800 */
.L_x_16:
[----:B------:R-:W-:Y:S05]  /*1100*/  BSYNC.RECONVERGENT B1 ;  /* 0x0000000000017941 */ /* 0x000fea0003800200 */
.L_x_15:
[----:B------:R-:W-:-:S13]  /*1110*/  ISETP.LT.OR P0, PT, R5, R4, P0 ;  /* 0x000000040500720c */ /* 0x000fda0000701670 */
[----:B-1----:R-:W-:-:S05]  /*1120*/  @P0 LEA R0, R5, R2, 0x2 ;  /* 0x0000000205000211 */ /* 0x002fca00078e10ff */
[----:B------:R1:W-:Y:S04]  /*1130*/  @P0 STS [R0], R7 ;  /* 0x0000000700000388 */ /* 0x0003e80000000800 */
[----:B------:R1:W-:Y:S04]  /*1140*/  @P0 STS [R0+0x400], R7 ;  /* 0x0004000700000388 */ /* 0x0003e80000000800 */
[----:B------:R1:W-:Y:S04]  /*1150*/  @P0 STS [R0+0x800], R7 ;  /* 0x0008000700000388 */ /* 0x0003e80000000800 */
[----:B------:R1:W-:Y:S02]  /*1160*/  @P0 STS [R0+0xc00], R7 ;  /* 0x000c000700000388 */ /* 0x0003e40000000800 */
.L_x_1:
[----:B------:R-:W-:Y:S05]  /*1170*/  BSYNC.RECONVERGENT B0 ;  /* 0x0000000000007941 */ /* 0x000fea0003800200 */
.L_x_0:
[----:B------:R-:W-:Y:S01]  /*1180*/  BAR.SYNC.DEFER_BLOCKING 0x0 ;  /* 0x0000000000007b1d */ /* 0x000fe20000010000 */
[----:B------:R-:W-:Y:S01]  /*1190*/  ISETP.GE.AND P0, PT, R3, R4, PT ;  /* 0x000000040300720c */ /* 0x000fe20003f06270 */
[----:B------:R-:W-:-:S04]  /*11a0*/  IMAD.MOV.U32 R18, RZ, RZ, -0x800000 ;  /* 0xff800000ff127424 */ /* 0x000fc800078e00ff */
[----:B------:R-:W-:Y:S08]  /*11b0*/  BSSY.RECONVERGENT B0, `(.L_x_17) ;  /* 0x0000067000007945 */ /* 0x000ff00003800200 */
[----:B------:R-:W-:Y:S05]  /*11c0*/  @P0 BRA `(.L_x_18) ;  /* 0x0000000400940947 */ /* 0x000fea0003800000 */
[-C--:B------:R-:W-:Y:S01]  /*11d0*/  LOP3.LUT R5, RZ, R3.reuse, RZ, 0x33, !PT ;  /* 0x00000003ff057212 */ /* 0x080fe200078e33ff */
[----:B------:R-:W-:Y:S01]  /*11e0*/  BSSY.RECONVERGENT B1, `(.L_x_19) ;  /* 0x000002d000017945 */ /* 0x000fe20003800200 */
[----:B------:R-:W-:Y:S01]  /*11f0*/  IMAD.MOV.U32 R18, RZ, RZ, -0x800000 ;  /* 0xff800000ff127424 */ /* 0x000fe200078e00ff */
[----:B01----:R-:W-:Y:S02]  /*1200*/  MOV R7, R3 ;  /* 0x0000000300077202 */ /* 0x003fe40000000f00 */
[----:B------:R-:W-:-:S04]  /*1210*/  IADD3 R5, PT, PT, R5, R4, RZ ;  /* 0x0000000405057210 */ /* 0x000fc80007ffe0ff */
[C---:B------:R-:W-:Y:S02]  /*1220*/  ISETP.GE.U32.AND P0, PT, R5.reuse, 0xf00, PT ;  /* 0x00000f000500780c */ /* 0x040fe40003f06070 */
[----:B------:R-:W-:-:S04]  /*1230*/  LEA.HI R2, R5, 0x1, RZ, 0x18 ;  /* 0x0000000105027811 */ /* 0x000fc800078fc0ff */
[----:B------:R-:W-:-:S04]  /*1240*/  LOP3.LUT R26, R2, 0xf, RZ, 0xc0, !PT ;  /* 0x0000000f021a7812 */ /* 0x000fc800078ec0ff */
[----:B------:R-:W-:-:S03]  /*1250*/  ISETP.NE.AND P1, PT, R26, RZ, PT ;  /* 0x000000ff1a00720c */ /* 0x000fc60003f25270 */
[----:B------:R-:W-:Y:S10]  /*1260*/  @!P0 BRA `(.L_x_20) ;  /* 0x0000000000908947 */ /* 0x000ff40003800000 */
[----:B------:R-:W0:Y:S01]  /*1270*/  S2R R7, SR_CgaCtaId ;  /* 0x0000000000077919 */ /* 0x000e220000008800 */
[----:B------:R-:W-:Y:S01]  /*1280*/  MOV R0, 0x400 ;  /* 0x0000040000007802 */ /* 0x000fe20000000f00 */
[----:B------:R-:W-:Y:S01]  /*1290*/  IMAD.MOV.U32 R10, RZ, RZ, RZ ;  /* 0x000000ffff0a7224 */ /* 0x000fe200078e00ff */
[----:B------:R-:W-:Y:S02]  /*12a0*/  LOP3.LUT R5, R2, 0x1fffff0, RZ, 0xc0, !PT ;  /* 0x01fffff002057812 */ /* 0x000fe400078ec0ff */
[----:B------:R-:W-:Y:S02]  /*12b0*/  MOV R18, 0xff800000 ;  /* 0xff80000000127802 */ /* 0x000fe40000000f00 */
[----:B0-----:R-:W-:Y:S01]  /*12c0*/  LEA R0, R7, R0, 0x18 ;  /* 0x0000000007007211 */ /* 0x001fe200078ec0ff */
[----:B------:R-:W-:-:S07]  /*12d0*/  IMAD.MOV.U32 R7, RZ, RZ, R3 ;  /* 0x000000ffff077224 */ /* 0x000fce00078e0003 */
.L_x_21:
[C---:B------:R-:W-:Y:S01]  /*12e0*/  LEA R22, R7.reuse, R0, 0x2 ;  /* 0x0000000007167211 */ /* 0x040fe200078e10ff */
[----:B------:R-:W-:Y:S01]  /*12f0*/  VIADD R10, R10, 0x10 ;  /* 0x000000100a0a7836 */ /* 0x000fe20000000000 */
[----:B------:R-:W-:-:S03]  /*1300*/  IADD3 R7, PT, PT, R7, 0x1000, RZ ;  /* 0x0000100007077810 */ /* 0x000fc60007ffe0ff */
[----:B------:R-:W-:Y:S01]  /*1310*/  LDS R19, [R22] ;  /* 0x0000000016137984 */ /* 0x000fe20000000800 */
[----:B------:R-:W-:-:S03]  /*1320*/  ISETP.NE.AND P0, PT, R10, R5, PT ;  /* 0x000000050a00720c */ /* 0x000fc60003f05270 */
[----:B------:R-:W0:Y:S04]  /*1330*/  LDS R20, [R22+0x400] ;  /* 0x0004000016147984 */ /* 0x000e280000000800 */
[----:B------:R-:W-:Y:S04]  /*1340*/  LDS R24, [R22+0x800] ;  /* 0x0008000016187984 */ /* 0x000fe80000000800 */
[----:B------:R-:W1:Y:S04]  /*1350*/  LDS R25, [R22+0xc00] ;  /* 0x000c000016197984 */ /* 0x000e680000000800 */
[----:B------:R-:W-:Y:S04]  /*1360*/  LDS R16, [R22+0x1000] ;  /* 0x0010000016107984 */ /* 0x000fe80000000800 */
[----:B------:R-:W2:Y:S04]  /*1370*/  LDS R17, [R22+0x1400] ;  /* 0x0014000016117984 */ /* 0x000ea80000000800 */
[----:B------:R-:W-:Y:S04]  /*1380*/  LDS R15, [R22+0x1800] ;  /* 0x00180000160f7984 */ /* 0x000fe80000000800 */
[----:B------:R-:W3:Y:S04]  /*1390*/  LDS R14, [R22+0x1c00] ;  /* 0x001c0000160e7984 */ /* 0x000ee80000000800 */
[----:B------:R-:W-:Y:S04]  /*13a0*/  LDS R13, [R22+0x2000] ;  /* 0x00200000160d7984 */ /* 0x000fe80000000800 */
[----:B------:R-:W4:Y:S04]  /*13b0*/  LDS R12, [R22+0x2400] ;  /* 0x00240000160c7984 */ /* 0x000f280000000800 */
[----:B------:R-:W-:Y:S04]  /*13c0*/  LDS R11, [R22+0x2800] ;  /* 0x00280000160b7984 */ /* 0x000fe80000000800 */
[----:B------:R-:W5:Y:S01]  /*13d0*/  LDS R6, [R22+0x2c00] ;  /* 0x002c000016067984 */ /* 0x000f620000000800 */
[----:B0-----:R-:W-:-:S03]  /*13e0*/  FMNMX3 R23, R18, R19, R20, !PT ;  /* 0x0000001312177276 */ /* 0x001fc60007800014 */
[----:B------:R-:W-:Y:S04]  /*13f0*/  LDS R20, [R22+0x3000] ;  /* 0x0030000016147984 */ /* 0x000fe80000000800 */
[----:B------:R-:W0:Y:S01]  /*1400*/  LDS R19, [R22+0x3400] ;  /* 0x0034000016137984 */ /* 0x000e220000000800 */
[----:B-1----:R-:W-:-:S03]  /*1410*/  FMNMX3 R23, R23, R24, R25, !PT ;  /* 0x0000001817177276 */ /* 0x002fc60007800019 */
[----:B------:R-:W-:Y:S04]  /*1420*/  LDS R18, [R22+0x3800] ;  /* 0x0038000016127984 */ /* 0x000fe80000000800 */
[----:B------:R-:W1:Y:S01]  /*1430*/  LDS R21, [R22+0x3c00] ;  /* 0x003c000016157984 */ /* 0x000e620000000800 */
[----:B--2---:R-:W-:-:S04]  /*1440*/  FMNMX3 R16, R23, R16, R17, !PT ;  /* 0x0000001017107276 */ /* 0x004fc80007800011 */
[----:B---3--:R-:W-:-:S04]  /*1450*/  FMNMX3 R14, R16, R15, R14, !PT ;  /* 0x0000000f100e7276 */ /* 0x008fc8000780000e */
[----:B----4-:R-:W-:-:S04]  /*1460*/  FMNMX3 R12, R14, R13, R12, !PT ;  /* 0x0000000d0e0c7276 */ /* 0x010fc8000780000c */
[----:B-----5:R-:W-:-:S04]  /*1470*/  FMNMX3 R6, R12, R11, R6, !PT ;  /* 0x0000000b0c067276 */ /* 0x020fc80007800006 */
[----:B0-----:R-:W-:-:S04]  /*1480*/  FMNMX3 R6, R6, R20, R19, !PT ;  /* 0x0000001406067276 */ /* 0x001fc80007800013 */
[----:B-1----:R-:W-:Y:S01]  /*1490*/  FMNMX3 R18, R6, R18, R21, !PT ;  /* 0x0000001206127276 */ /* 0x002fe20007800015 */
[----:B------:R-:W-:Y:S06]  /*14a0*/  @P0 BRA `(.L_x_21) ;  /* 0xfffffffc008c0947 */ /* 0x000fec000383ffff */
.L_x_20:
[----:B------:R-:W-:Y:S05]  /*14b0*/  BSYNC.RECONVERGENT B1 ;  /* 0x0000000000017941 */ /* 0x000fea0003800200 */
.L_x_19:
[----:B------:R-:W-:Y:S05]  /*14c0*/  @!P1 BRA `(.L_x_18) ;  /* 0x0000000000d49947 */ /* 0x000fea0003800000 */
[----:B------:R-:W-:Y:S01]  /*14d0*/  ISETP.GE.U32.AND P0, PT, R26, 0x8, PT ;  /* 0x000000081a00780c */ /* 0x000fe20003f06070 */
[----:B------:R-:W-:Y:S01]  /*14e0*/  BSSY.RECONVERGENT B1, `(.L_x_22) ;  /* 0x0000015000017945 */ /* 0x000fe20003800200 */
[----:B------:R-:W-:-:S04]  /*14f0*/  LOP3.LUT R16, R2, 0x7, RZ, 0xc0, !PT ;  /* 0x0000000702107812 */ /* 0x000fc800078ec0ff */
[----:B------:R-:W-:-:S07]  /*1500*/  ISETP.NE.AND P1, PT, R16, RZ, PT ;  /* 0x000000ff1000720c */ /* 0x000fce0003f25270 */
[----:B------:R-:W-:Y:S06]  /*1510*/  @!P0 BRA `(.L_x_23) ;  /* 0x0000000000448947 */ /* 0x000fec0003800000 */
[----:B------:R-:W0:Y:S01]  /*1520*/  S2UR UR5, SR_CgaCtaId ;  /* 0x00000000000579c3 */ /* 0x000e220000008800 */
[----:B------:R-:W-:Y:S02]  /*1530*/  UMOV UR4, 0x400 ;  /* 0x0000040000047882 */ /* 0x000fe40000000000 */
[----:B0-----:R-:W-:-:S06]  /*1540*/  ULEA UR4, UR5, UR4, 0x18 ;  /* 0x0000000405047291 */ /* 0x001fcc000f8ec0ff */
[C---:B------:R-:W-:Y:S01]  /*1550*/  LEA R0, R7.reuse, UR4, 0x2 ;  /* 0x0000000407007c11 */ /* 0x040fe2000f8e10ff */
[----:B------:R-:W-:-:S04]  /*1560*/  VIADD R7, R7, 0x800 ;  /* 0x0000080007077836 */ /* 0x000fc80000000000 */
[----:B------:R-:W-:Y:S04]  /*1570*/  LDS R5, [R0] ;  /* 0x0000000000057984 */ /* 0x000fe80000000800 */
[----:B------:R-:W0:Y:S04]  /*1580*/  LDS R6, [R0+0x400] ;  /* 0x0004000000067984 */ /* 0x000e280000000800 */
[----:B------:R-:W-:Y:S04]  /*1590*/  LDS R10, [R0+0x800] ;  /* 0x00080000000a7984 */ /* 0x000fe80000000800 */
[----:B------:R-:W1:Y:S04]  /*15a0*/  LDS R11, [R0+0xc00] ;  /* 0x000c0000000b7984 */ /* 0x000e680000000800 */
[----:B------:R-:W-:Y:S04]  /*15b0*/  LDS R12, [R0+0x1000] ;  /* 0x00100000000c7984 */ /* 0x000fe80000000800 */
[----:B------:R-:W2:Y:S04]  /*15c0*/  LDS R13, [R0+0x1400] ;  /* 0x00140000000d7984 */ /* 0x000ea80000000800 */
[----:B------:R-:W-:Y:S04]  /*15d0*/  LDS R14, [R0+0x1800] ;  /* 0x00180000000e7984 */ /* 0x000fe80000000800 */
[----:B------:R-:W3:Y:S01]  /*15e0*/  LDS R15, [R0+0x1c00] ;  /* 0x001c0000000f7984 */ /* 0x000ee20000000800 */
[----:B0-----:R-:W-:-:S04]  /*15f0*/  FMNMX3 R5, R18, R5, R6, !PT ;  /* 0x0000000512057276 */ /* 0x001fc80007800006 */
[----:B-1----:R-:W-:-:S04]  /*1600*/  FMNMX3 R5, R5, R10, R11, !PT ;  /* 0x0000000a05057276 */ /* 0x002fc8000780000b */
[----:B--2---:R-:W-:-:S04]  /*1610*/  FMNMX3 R5, R5, R12, R13, !PT ;  /* 0x0000000c05057276 */ /* 0x004fc8000780000d */
[----:B---3--:R-:W-:-:S07]  /*1620*/  FMNMX3 R18, R5, R14, R15, !PT ;  /* 0x0000000e05127276 */ /* 0x008fce000780000f */
.L_x_23:
[----:B------:R-:W-:Y:S05]  /*1630*/  BSYNC.RECONVERGENT B1 ;  /* 0x0000000000017941 */ /* 0x000fea0003800200 */
.L_x_22:
        /* <DEDUP_REMOVED lines=9> */
[C---:B------:R-:W-:Y:S02]  /*16d0*/  LEA R0, R7.reuse, UR4, 0x2 ;  /* 0x0000000407007c11 */ /* 0x040fe4000f8e10ff */
[----:B------:R-:W-:-:S03]  /*16e0*/  IADD3 R7, PT, PT, R7, 0x400, RZ ;  /* 0x0000040007077810 */ /* 0x000fc60007ffe0ff */
[----:B------:R-:W-:Y:S04]  /*16f0*/  LDS R5, [R0] ;  /* 0x0000000000057984 */ /* 0x000fe80000000800 */
[----:B------:R-:W0:Y:S04]  /*1700*/  LDS R2, [R0+0x400] ;  /* 0x0004000000027984 */ /* 0x000e280000000800 */
[----:B------:R-:W-:Y:S04]  /*1710*/  LDS R13, [R0+0x800] ;  /* 0x00080000000d7984 */ /* 0x000fe80000000800 */
[----:B------:R-:W1:Y:S01]  /*1720*/  LDS R6, [R0+0xc00] ;  /* 0x000c000000067984 */ /* 0x000e620000000800 */
[----:B0-----:R-:W-:-:S04]  /*1730*/  FMNMX3 R2, R18, R5, R2, !PT ;  /* 0x0000000512027276 */ /* 0x001fc80007800002 */
[----:B-1----:R-:W-:-:S07]  /*1740*/  FMNMX3 R18, R2, R13, R6, !PT ;  /* 0x0000000d02127276 */ /* 0x002fce0007800006 */
.L_x_25:
[----:B------:R-:W-:Y:S05]  /*1750*/  BSYNC.RECONVERGENT B1 ;  /* 0x0000000000017941 */ /* 0x000fea0003800200 */
.L_x_24:
[----:B------:R-:W-:Y:S05]  /*1760*/  @!P1 BRA `(.L_x_18) ;  /* 0x00000000002c9947 */ /* 0x000fea0003800000 */
[----:B------:R-:W0:Y:S01]  /*1770*/  S2R R5, SR_CgaCtaId ;  /* 0x0000000000057919 */ /* 0x000e220000008800 */
[----:B------:R-:W-:Y:S01]  /*1780*/  MOV R2, 0x400 ;  /* 0x0000040000027802 */ /* 0x000fe20000000f00 */
[----:B------:R-:W-:-:S03]  /*1790*/  IMAD.MOV.U32 R0, RZ, RZ, RZ ;  /* 0x000000ffff007224 */ /* 0x000fc600078e00ff */
[----:B0-----:R-:W-:-:S07]  /*17a0*/  LEA R2, R5, R2, 0x18 ;  /* 0x0000000205027211 */ /* 0x001fce00078ec0ff */
.L_x_26:
[C---:B------:R-:W-:Y:S01]  /*17b0*/  LEA R5, R7.reuse, R2, 0x2 ;  /* 0x0000000207057211 */ /* 0x040fe200078e10ff */
[----:B------:R-:W-:Y:S01]  /*17c0*/  VIADD R0, R0, 0x1 ;  /* 0x0000000100007836 */ /* 0x000fe20000000000 */
[----:B------:R-:W-:-:S04]  /*17d0*/  IADD3 R7, PT, PT, R7, 0x100, RZ ;  /* 0x0000010007077810 */ /* 0x000fc80007ffe0ff */
[----:B------:R-:W0:Y:S01]  /*17e0*/  LDS R5, [R5] ;  /* 0x0000000005057984 */ /* 0x000e220000000800 */
[----:B------:R-:W-:Y:S02]  /*17f0*/  ISETP.NE.AND P0, PT, R0, R11, PT ;  /* 0x0000000b0000720c */ /* 0x000fe40003f05270 */
[----:B0-----:R-:W-:-:S11]  /*1800*/  FMNMX R18, R5, R18, !PT ;  /* 0x0000001205127209 */ /* 0x001fd60007800000 */
[----:B------:R-:W-:Y:S05]  /*1810*/  @P0 BRA `(.L_x_26) ;  /* 0xfffffffc00e40947 */ /* 0x000fea000383ffff */
.L_x_18:
[----:B------:R-:W-:Y:S05]  /*1820*/  BSYNC.RECONVERGENT B0 ;  /* 0x0000000000007941 */ /* 0x000fea0003800200 */
.L_x_17:
[----:B------:R-:W2:Y:S01]  /*1830*/  SHFL.BFLY PT, R5, R18, 0x10, 0x1f ;  /* 0x0e001f0012057f89 */ /* 0x000ea200000e0000 */
[----:B------:R-:W3:Y:S01]  /*1840*/  S2UR UR5, SR_CgaCtaId ;  /* 0x00000000000579c3 */ /* 0x000ee20000008800 */
[----:B------:R-:W-:Y:S01]  /*1850*/  UMOV UR4, 0x400 ;  /* 0x0000040000047882 */ /* 0x000fe20000000000 */
[----:B------:R-:W-:Y:S01]  /*1860*/  BSSY.RECONVERGENT B0, `(.L_x_27) ;  /* 0x0000078000007945 */ /* 0x000fe20003800200 */
[----:B--2---:R-:W-:Y:S01]  /*1870*/  FMNMX R5, R5, R18, !PT ;  /* 0x0000001205057209 */ /* 0x004fe20007800000 */
[----:B---3--:R-:W-:-:S04]  /*1880*/  ULEA UR5, UR5, UR4, 0x18 ;  /* 0x0000000405057291 */ /* 0x008fc8000f8ec0ff */
[----:B-1----:R-:W0:Y:S02]  /*1890*/  SHFL.BFLY PT, R0, R5, 0x8, 0x1f ;  /* 0x0d001f0005007f89 */ /* 0x002e2400000e0000 */
[----:B0-----:R-:W-:Y:S02]  /*18a0*/  FMNMX R6, R5, R0, !PT ;  /* 0x0000000005067209 */ /* 0x001fe40007800000 */
[----:B------:R-:W-:-:S03]  /*18b0*/  LEA R5, R4, UR5, 0x2 ;  /* 0x0000000504057c11 */ /* 0x000fc6000f8e10ff */
[----:B------:R-:W0:Y:S01]  /*18c0*/  SHFL.BFLY PT, R7, R6, 0x4, 0x1f ;  /* 0x0c801f0006077f89 */ /* 0x000e2200000e0000 */
[----:B------:R-:W-:Y:S02]  /*18d0*/  LEA.HI R2, R3, R5, RZ, 0x1d ;  /* 0x0000000503027211 */ /* 0x000fe400078fe8ff */
[----:B0-----:R-:W-:-:S05]  /*18e0*/  FMNMX R7, R6, R7, !PT ;  /* 0x0000000706077209 */ /* 0x001fca0007800000 */
[----:B------:R-:W0:Y:S02]  /*18f0*/  SHFL.BFLY PT, R0, R7, 0x2, 0x1f ;  /* 0x0c401f0007007f89 */ /* 0x000e2400000e0000 */
[----:B0-----:R-:W-:Y:S02]  /*1900*/  FMNMX R10, R7, R0, !PT ;  /* 0x00000000070a7209 */ /* 0x001fe40007800000 */
[----:B------:R-:W-:-:S03]  /*1910*/  LOP3.LUT P0, R0, R3, 0x1f, RZ, 0xc0, !PT ;  /* 0x0000001f03007812 */ /* 0x000fc6000780c0ff */
[----:B------:R-:W0:Y:S02]  /*1920*/  SHFL.BFLY PT, R11, R10, 0x1, 0x1f ;  /* 0x0c201f000a0b7f89 */ /* 0x000e2400000e0000 */
[----:B------:R-:W-:Y:S01]  /*1930*/  IMAD R5, R0, 0x4, R5 ;  /* 0x0000000400057824 */ /* 0x000fe200078e0205 */
[----:B0-----:R-:W-:-:S07]  /*1940*/  FMNMX R15, R10, R11, !PT ;  /* 0x0000000b0a0f7209 */ /* 0x001fce0007800000 */
[----:B------:R-:W-:Y:S01]  /*1950*/  @!P0 STS [R2], R15 ;  /* 0x0000000f02008388 */ /* 0x000fe20000000800 */
[----:B------:R-:W-:Y:S01]  /*1960*/  BAR.SYNC.DEFER_BLOCKING 0x0 ;  /* 0x0000000000007b1d */ /* 0x000fe20000010000 */
[----:B------:R-:W-:-:S05]  /*1970*/  ISETP.GE.AND P0, PT, R3, R4, PT ;  /* 0x000000040300720c */ /* 0x000fca0003f06270 */
[----:B------:R-:W0:Y:S04]  /*1980*/  LDS R7, [R5] ;  /* 0x0000000005077984 */ /* 0x000e280000000800 */
[----:B0-----:R-:W0:Y:S02]  /*1990*/  SHFL.BFLY PT, R6, R7, 0x10, 0x1f ;  /* 0x0e001f0007067f89 */ /* 0x001e2400000e0000 */
[----:B0-----:R-:W-:-:S05]  /*19a0*/  FMNMX R11, R7, R6, !PT ;  /* 0x00000006070b7209 */ /* 0x001fca0007800000 */
[----:B------:R-:W0:Y:S02]  /*19b0*/  SHFL.BFLY PT, R6, R11, 0x8, 0x1f ;  /* 0x0d001f000b067f89 */ /* 0x000e2400000e0000 */
[----:B0-----:R-:W-:-:S05]  /*19c0*/  FMNMX R12, R11, R6, !PT ;  /* 0x000000060b0c7209 */ /* 0x001fca0007800000 */
[----:B------:R-:W0:Y:S02]  /*19d0*/  SHFL.BFLY PT, R13, R12, 0x4, 0x1f ;  /* 0x0c801f000c0d7f89 */ /* 0x000e2400000e0000 */
[----:B0-----:R-:W-:-:S05]  /*19e0*/  FMNMX R13, R12, R13, !PT ;  /* 0x0000000d0c0d7209 */ /* 0x001fca0007800000 */
[----:B------:R-:W0:Y:S02]  /*19f0*/  SHFL.BFLY PT, R6, R13, 0x2, 0x1f ;  /* 0x0c401f000d067f89 */ /* 0x000e2400000e0000 */
[----:B0-----:R-:W-:Y:S01]  /*1a00*/  FMNMX R14, R13, R6, !PT ;  /* 0x000000060d0e7209 */ /* 0x001fe20007800000 */
[----:B------:R-:W-:-:S04]  /*1a10*/  HFMA2 R6, -RZ, RZ, 0, 0 ;  /* 0x00000000ff067431 */ /* 0x000fc800000001ff */
[----:B------:R-:W0:Y:S02]  /*1a20*/  SHFL.BFLY PT, R15, R14, 0x1, 0x1f ;  /* 0x0c201f000e0f7f89 */ /* 0x000e2400000e0000 */
[----:B0-----:R-:W-:Y:S01]  /*1a30*/  FMNMX R10, R14, R15, !PT ;  /* 0x0000000f0e0a7209 */ /* 0x001fe20007800000 */
[----:B------:R-:W-:Y:S06]  /*1a40*/  @P0 BRA `(.L_x_28) ;  /* 0x0000000400640947 */ /* 0x000fec0003800000 */
[----:B------:R-:W-:Y:S01]  /*1a50*/  LOP3.LUT R7, RZ, R3, RZ, 0x33, !PT ;  /* 0x00000003ff077212 */ /* 0x000fe200078e33ff */
[----:B------:R-:W-:Y:S04]  /*1a60*/  BSSY.RECONVERGENT B1, `(.L_x_29) ;  /* 0x0000020000017945 */ /* 0x000fe80003800200 */
[----:B------:R-:W-:Y:S02]  /*1a70*/  IMAD.IADD R11, R7, 0x1, R4 ;  /* 0x00000001070b7824 */ /* 0x000fe400078e0204 */
[----:B------:R-:W-:-:S03]  /*1a80*/  IMAD.MOV.U32 R7, RZ, RZ, R3 ;  /* 0x000000ffff077224 */ /* 0x000fc600078e0003 */
[C---:B------:R-:W-:Y:S02]  /*1a90*/  LOP3.LUT R6, R11.reuse, 0x300, RZ, 0xc0, !PT ;  /* 0x000003000b067812 */ /* 0x040fe400078ec0ff */
[----:B------:R-:W-:Y:S02]  /*1aa0*/  ISETP.GE.U32.AND P1, PT, R11, 0x300, PT ;  /* 0x000003000b00780c */ /* 0x000fe40003f26070 */
[----:B------:R-:W-:Y:S02]  /*1ab0*/  ISETP.NE.AND P0, PT, R6, 0x300, PT ;  /* 0x000003000600780c */ /* 0x000fe40003f05270 */
[----:B------:R-:W-:-:S11]  /*1ac0*/  MOV R6, RZ ;  /* 0x000000ff00067202 */ /* 0x000fd60000000f00 */
[----:B------:R-:W-:Y:S05]  /*1ad0*/  @!P0 BRA `(.L_x_30) ;  /* 0x0000000000608947 */ /* 0x000fea0003800000 */
[----:B------:R-:W-:Y:S01]  /*1ae0*/  LEA.HI R11, R11, 0x1, RZ, 0x18 ;  /* 0x000000010b0b7811 */ /* 0x000fe200078fc0ff */
[----:B------:R-:W-:Y:S01]  /*1af0*/  HFMA2 R15, -RZ, RZ, 3.7421875, 0 ;  /* 0x437c0000ff0f7431 */ /* 0x000fe200000001ff */
[----:B------:R-:W-:Y:S01]  /*1b00*/  MOV R12, RZ ;  /* 0x000000ff000c7202 */ /* 0x000fe20000000f00 */
[----:B------:R-:W-:Y:S01]  /*1b10*/  IMAD.MOV.U32 R6, RZ, RZ, RZ ;  /* 0x000000ffff067224 */ /* 0x000fe200078e00ff */
[----:B------:R-:W-:Y:S01]  /*1b20*/  MOV R7, R3 ;  /* 0x0000000300077202 */ /* 0x000fe20000000f00 */
[----:B------:R-:W-:Y:S01]  /*1b30*/  IMAD.MOV.U32 R18, RZ, RZ, 0x3bbb989d ;  /* 0x3bbb989dff127424 */ /* 0x000fe200078e00ff */
[----:B------:R-:W-:-:S07]  /*1b40*/  LOP3.LUT R17, R11, 0x3, RZ, 0xc0, !PT ;  /* 0x000000030b117812 */ /* 0x000fce00078ec0ff */
.L_x_31:
[C---:B0-----:R-:W-:Y:S01]  /*1b50*/  LEA R11, R7.reuse, UR5, 0x2 ;  /* 0x00000005070b7c11 */ /* 0x041fe2000f8e10ff */
[----:B------:R-:W-:Y:S01]  /*1b60*/  VIADD R7, R7, 0x100 ;  /* 0x0000010007077836 */ /* 0x000fe20000000000 */
[----:B------:R-:W-:-:S03]  /*1b70*/  IADD3 R12, PT, PT, R12, 0x1, RZ ;  /* 0x000000010c0c7810 */ /* 0x000fc60007ffe0ff */
[----:B------:R-:W0:Y:S01]  /*1b80*/  LDS R13, [R11] ;  /* 0x000000000b0d7984 */ /* 0x000e220000000800 */
[----:B------:R-:W-:Y:S01]  /*1b90*/  ISETP.NE.AND P0, PT, R12, R17, PT ;  /* 0x000000110c00720c */ /* 0x000fe20003f05270 */
[----:B0-----:R-:W-:-:S04]  /*1ba0*/  FADD R13, -R10, R13 ;  /* 0x0000000d0a0d7221 */ /* 0x001fc80000000100 */
[----:B------:R-:W-:-:S04]  /*1bb0*/  FFMA.SAT R14, R13, R18, 0.5 ;  /* 0x3f0000000d0e7423 */ /* 0x000fc80000002012 */
[----:B------:R-:W-:-:S04]  /*1bc0*/  FFMA.RM R14, R14, R15, 12582913 ;  /* 0x4b4000010e0e7423 */ /* 0x000fc8000000400f */
[C---:B------:R-:W-:Y:S01]  /*1bd0*/  FADD R16, R14.reuse, -12583039 ;  /* 0xcb40007f0e107421 */ /* 0x040fe20000000000 */
[----:B------:R-:W-:-:S03]  /*1be0*/  IMAD.SHL.U32 R14, R14, 0x800000, RZ ;  /* 0x008000000e0e7824 */ /* 0x000fc600078e00ff */
[----:B------:R-:W-:-:S04]  /*1bf0*/  FFMA R16, R13, 1.4426950216293334961, -R16 ;  /* 0x3fb8aa3b0d107823 */ /* 0x000fc80000000810 */
[----:B------:R-:W-:-:S04]  /*1c00*/  FFMA R16, R13, 1.925963033500011079e-08, R16 ;  /* 0x32a570600d107823 */ /* 0x000fc80000000010 */
[----:B------:R-:W0:Y:S02]  /*1c10*/  MUFU.EX2 R13, R16 ;  /* 0x00000010000d7308 */ /* 0x000e240000000800 */
[----:B0-----:R-:W-:-:S04]  /*1c20*/  FMUL R13, R14, R13 ;  /* 0x0000000d0e0d7220 */ /* 0x001fc80000400000 */
[----:B------:R-:W-:Y:S01]  /*1c30*/  FADD R6, R13, R6 ;  /* 0x000000060d067221 */ /* 0x000fe20000000000 */
[----:B------:R0:W-:Y:S01]  /*1c40*/  STS [R11], R13 ;  /* 0x0000000d0b007388 */ /* 0x0001e20000000800 */
[----:B------:R-:W-:Y:S05]  /*1c50*/  @P0 BRA `(.L_x_31) ;  /* 0xfffffffc00bc0947 */ /* 0x000fea000383ffff */
.L_x_30:
[----:B------:R-:W-:Y:S05]  /*1c60*/  BSYNC.RECONVERGENT B1 ;  /* 0x0000000000017941 */ /* 0x000fea0003800200 */
.L_x_29:
[----:B------:R-:W-:Y:S05]  /*1c70*/  @!P1 BRA `(.L_x_28) ;  /* 0x0000000000d89947 */ /* 0x000fea0003800000 */
.L_x_32:
[C---:B0--3--:R-:W-:Y:S01]  /*1c80*/  LEA R11, R7.reuse, UR5, 0x2 ;  /* 0x00000005070b7c11 */ /* 0x049fe2000f8e10ff */
[----:B------:R-:W-:Y:S01]  /*1c90*/  IMAD.MOV.U32 R16, RZ, RZ, 0x437c0000 ;  /* 0x437c0000ff107424 */ /* 0x000fe200078e00ff */
[----:B------:R-:W-:Y:S02]  /*1ca0*/  MOV R12, 0x3bbb989d ;  /* 0x3bbb989d000c7802 */ /* 0x000fe40000000f00 */
[----:B------:R-:W-:Y:S01]  /*1cb0*/  IADD3 R7, PT, PT, R7, 0x400, RZ ;  /* 0x0000040007077810 */ /* 0x000fe20007ffe0ff */
[----:B------:R-:W0:Y:S03]  /*1cc0*/  LDS R13, [R11] ;  /* 0x000000000b0d7984 */ /* 0x000e260000000800 */
[----:B------:R-:W-:Y:S01]  /*1cd0*/  ISETP.GE.AND P0, PT, R7, R4, PT ;  /* 0x000000040700720c */ /* 0x000fe20003f06270 */
[----:B------:R-:W1:Y:S04]  /*1ce0*/  LDS R17, [R11+0x400] ;  /* 0x000400000b117984 */ /* 0x000e680000000800 */
[----:B------:R-:W2:Y:S04]  /*1cf0*/  LDS R15, [R11+0x800] ;  /* 0x000800000b0f7984 */ /* 0x000ea80000000800 */
[----:B------:R-:W3:Y:S01]  /*1d00*/  LDS R23, [R11+0xc00] ;  /* 0x000c00000b177984 */ /* 0x000ee20000000800 */
[----:B0-----:R-:W-:-:S04]  /*1d10*/  FADD R19, -R10, R13 ;  /* 0x0000000d0a137221 */ /* 0x001fc80000000100 */
[----:B------:R-:W-:Y:S01]  /*1d20*/  FFMA.SAT R13, R19, R12, 0.5 ;  /* 0x3f000000130d7423 */ /* 0x000fe2000000200c */
[----:B-1----:R-:W-:-:S03]  /*1d30*/  FADD R17, -R10, R17 ;  /* 0x000000110a117221 */ /* 0x002fc60000000100 */
[----:B------:R-:W-:Y:S01]  /*1d40*/  FFMA.RM R13, R13, R16, 12582913 ;  /* 0x4b4000010d0d7423 */ /* 0x000fe20000004010 */
[----:B------:R-:W-:Y:S01]  /*1d50*/  FFMA.SAT R21, R17, R12, 0.5 ;  /* 0x3f00000011157423 */ /* 0x000fe2000000200c */
[----:B--2---:R-:W-:Y:S02]  /*1d60*/  FADD R15, -R10, R15 ;  /* 0x0000000f0a0f7221 */ /* 0x004fe40000000100 */
[----:B------:R-:W-:Y:S01]  /*1d70*/  FADD R18, R13, -12583039 ;  /* 0xcb40007f0d127421 */ /* 0x000fe20000000000 */
[----:B------:R-:W-:Y:S01]  /*1d80*/  FFMA.RM R14, R21, R16, 12582913 ;  /* 0x4b400001150e7423 */ /* 0x000fe20000004010 */
[----:B------:R-:W-:Y:S01]  /*1d90*/  FFMA.SAT R21, R15, R12, 0.5 ;  /* 0x3f0000000f157423 */ /* 0x000fe2000000200c */
[----:B------:R-:W-:Y:S01]  /*1da0*/  SHF.L.U32 R13, R13, 0x17, RZ ;  /* 0x000000170d0d7819 */ /* 0x000fe200000006ff */
[----:B------:R-:W-:Y:S01]  /*1db0*/  FFMA R18, R19, 1.4426950216293334961, -R18 ;  /* 0x3fb8aa3b13127823 */ /* 0x000fe20000000812 */
[----:B------:R-:W-:-:S03]  /*1dc0*/  FADD R22, R14, -12583039 ;  /* 0xcb40007f0e167421 */ /* 0x000fc60000000000 */
[----:B------:R-:W-:Y:S01]  /*1dd0*/  FFMA R20, R19, 1.925963033500011079e-08, R18 ;  /* 0x32a5706013147823 */ /* 0x000fe20000000012 */
[----:B---3--:R-:W-:Y:S01]  /*1de0*/  FADD R19, -R10, R23 ;  /* 0x000000170a137221 */ /* 0x008fe20000000100 */
[----:B------:R-:W-:Y:S01]  /*1df0*/  FFMA.RM R18, R21, R16, 12582913 ;  /* 0x4b40000115127423 */ /* 0x000fe20000004010 */
[----:B------:R-:W-:Y:S02]  /*1e00*/  FFMA R22, R17, 1.4426950216293334961, -R22 ;  /* 0x3fb8aa3b11167823 */ /* 0x000fe40000000816 */
[----:B------:R-:W-:Y:S01]  /*1e10*/  FFMA.SAT R21, R19, R12, 0.5 ;  /* 0x3f00000013157423 */ /* 0x000fe2000000200c */
[C---:B------:R-:W-:Y:S01]  /*1e20*/  FADD R24, R18.reuse, -12583039 ;  /* 0xcb40007f12187421 */ /* 0x040fe20000000000 */
[----:B------:R-:W-:Y:S01]  /*1e30*/  FFMA R12, R17, 1.925963033500011079e-08, R22 ;  /* 0x32a57060110c7823 */ /* 0x000fe20000000016 */
[----:B------:R-:W0:Y:S01]  /*1e40*/  MUFU.EX2 R20, R20 ;  /* 0x0000001400147308 */ /* 0x000e220000000800 */
[----:B------:R-:W-:Y:S01]  /*1e50*/  FFMA.RM R16, R21, R16, 12582913 ;  /* 0x4b40000115107423 */ /* 0x000fe20000004010 */
[----:B------:R-:W-:Y:S01]  /*1e60*/  FFMA R24, R15, 1.4426950216293334961, -R24 ;  /* 0x3fb8aa3b0f187823 */ /* 0x000fe20000000818 */
[----:B------:R-:W-:-:S02]  /*1e70*/  SHF.L.U32 R18, R18, 0x17, RZ ;  /* 0x0000001712127819 */ /* 0x000fc400000006ff */
[----:B------:R-:W-:Y:S01]  /*1e80*/  FADD R22, R16, -12583039 ;  /* 0xcb40007f10167421 */ /* 0x000fe20000000000 */
[----:B------:R-:W-:Y:S01]  /*1e90*/  FFMA R24, R15, 1.925963033500011079e-08, R24 ;  /* 0x32a570600f187823 */ /* 0x000fe20000000018 */
[----:B------:R-:W-:Y:S01]  /*1ea0*/  IMAD.SHL.U32 R15, R14, 0x800000, RZ ;  /* 0x008000000e0f7824 */ /* 0x000fe200078e00ff */
[----:B------:R-:W1:Y:S01]  /*1eb0*/  MUFU.EX2 R12, R12 ;  /* 0x0000000c000c7308 */ /* 0x000e620000000800 */
[----:B------:R-:W-:Y:S01]  /*1ec0*/  FFMA R22, R19, 1.4426950216293334961, -R22 ;  /* 0x3fb8aa3b13167823 */ /* 0x000fe20000000816 */
[----:B------:R-:W-:-:S03]  /*1ed0*/  IMAD.SHL.U32 R16, R16, 0x800000, RZ ;  /* 0x0080000010107824 */ /* 0x000fc600078e00ff */
[----:B------:R-:W-:-:S03]  /*1ee0*/  FFMA R22, R19, 1.925963033500011079e-08, R22 ;  /* 0x32a5706013167823 */ /* 0x000fc60000000016 */
[----:B------:R-:W2:Y:S01]  /*1ef0*/  MUFU.EX2 R17, R24 ;  /* 0x0000001800117308 */ /* 0x000ea20000000800 */
[----:B0-----:R-:W-:-:S04]  /*1f00*/  FMUL R13, R13, R20 ;  /* 0x000000140d0d7220 */ /* 0x001fc80000400000 */
[----:B------:R-:W-:Y:S01]  /*1f10*/  FADD R6, R13, R6 ;  /* 0x000000060d067221 */ /* 0x000fe20000000000 */
[----:B------:R3:W-:Y:S02]  /*1f20*/  STS [R11], R13 ;  /* 0x0000000d0b007388 */ /* 0x0007e40000000800 */
[----:B------:R-:W0:Y:S01]  /*1f30*/  MUFU.EX2 R19, R22 ;  /* 0x0000001600137308 */ /* 0x000e220000000800 */
[----:B-1----:R-:W-:-:S04]  /*1f40*/  FMUL R12, R15, R12 ;  /* 0x0000000c0f0c7220 */ /* 0x002fc80000400000 */
[----:B------:R-:W-:Y:S01]  /*1f50*/  FADD R6, R6, R12 ;  /* 0x0000000c06067221 */ /* 0x000fe20000000000 */
[----:B------:R3:W-:Y:S01]  /*1f60*/  STS [R11+0x400], R12 ;  /* 0x0004000c0b007388 */ /* 0x0007e20000000800 */
[----:B--2---:R-:W-:-:S04]  /*1f70*/  FMUL R17, R18, R17 ;  /* 0x0000001112117220 */ /* 0x004fc80000400000 */
[----:B------:R-:W-:Y:S01]  /*1f80*/  FADD R6, R6, R17 ;  /* 0x0000001106067221 */ /* 0x000fe20000000000 */
[----:B------:R3:W-:Y:S01]  /*1f90*/  STS [R11+0x800], R17 ;  /* 0x000800110b007388 */ /* 0x0007e20000000800 */
[----:B0-----:R-:W-:-:S04]  /*1fa0*/  FMUL R16, R16, R19 ;  /* 0x0000001310107220 */ /* 0x001fc80000400000 */
[----:B------:R-:W-:Y:S01]  /*1fb0*/  FADD R6, R6, R16 ;  /* 0x0000001006067221 */ /* 0x000fe20000000000 */
[----:B------:R3:W-:Y:S01]  /*1fc0*/  STS [R11+0xc00], R16 ;  /* 0x000c00100b007388 */ /* 0x0007e20000000800 */
[----:B------:R-:W-:Y:S05]  /*1fd0*/  @!P0 BRA `(.L_x_32) ;  /* 0xfffffffc00288947 */ /* 0x000fea000383ffff */
.L_x_28:
[----:B------:R-:W-:Y:S05]  /*1fe0*/  BSYNC.RECONVERGENT B0 ;  /* 0x0000000000007941 */ /* 0x000fea0003800200 */
.L_x_27:
[----:B------:R-:W1:Y:S01]  /*1ff0*/  SHFL.BFLY PT, R7, R6, 0x10, 0x1f ;  /* 0x0e001f0006077f89 */ /* 0x000e6200000e0000 */
[----:B------:R-:W-:Y:S01]  /*2000*/  ISETP.NE.AND P0, PT, R0, RZ, PT ;  /* 0x000000ff0000720c */ /* 0x000fe20003f05270 */
[----:B------:R-:W-:Y:S01]  /*2010*/  BSSY.RECONVERGENT B0, `(.L_x_33) ;  /* 0x0000023000007945 */ /* 0x000fe20003800200 */
[----:B------:R-:W-:Y:S01]  /*2020*/  ISETP.GE.AND P3, PT, R3, R4, PT ;  /* 0x000000040300720c */ /* 0x000fe20003f66270 */
[----:B-1----:R-:W-:-:S05]  /*2030*/  FADD R7, R7, R6 ;  /* 0x0000000607077221 */ /* 0x002fca0000000000 */
[----:B------:R-:W1:Y:S02]  /*2040*/  SHFL.BFLY PT, R10, R7, 0x8, 0x1f ;  /* 0x0d001f00070a7f89 */ /* 0x000e6400000e0000 */
[----:B-1----:R-:W-:-:S05]  /*2050*/  FADD R10, R7, R10 ;  /* 0x0000000a070a7221 */ /* 0x002fca0000000000 */
[----:B0--3--:R-:W0:Y:S02]  /*2060*/  SHFL.BFLY PT, R11, R10, 0x4, 0x1f ;  /* 0x0c801f000a0b7f89 */ /* 0x009e2400000e0000 */
[----:B0-----:R-:W-:-:S05]  /*2070*/  FADD R11, R10, R11 ;  /* 0x0000000b0a0b7221 */ /* 0x001fca0000000000 */
[----:B------:R-:W0:Y:S02]  /*2080*/  SHFL.BFLY PT, R12, R11, 0x2, 0x1f ;  /* 0x0c401f000b0c7f89 */ /* 0x000e2400000e0000 */
[----:B0-----:R-:W-:-:S05]  /*2090*/  FADD R12, R11, R12 ;  /* 0x0000000c0b0c7221 */ /* 0x001fca0000000000 */
[----:B------:R-:W0:Y:S02]  /*20a0*/  SHFL.BFLY PT, R13, R12, 0x1, 0x1f ;  /* 0x0c201f000c0d7f89 */ /* 0x000e2400000e0000 */
[----:B0-----:R-:W-:-:S05]  /*20b0*/  FADD R13, R12, R13 ;  /* 0x0000000d0c0d7221 */ /* 0x001fca0000000000 */
[----:B------:R-:W-:Y:S01]  /*20c0*/  @!P0 STS [R2], R13 ;  /* 0x0000000d02008388 */ /* 0x000fe20000000800 */
[----:B------:R-:W-:Y:S06]  /*20d0*/  BAR.SYNC.DEFER_BLOCKING 0x0 ;  /* 0x0000000000007b1d */ /* 0x000fec0000010000 */
[----:B------:R-:W0:Y:S04]  /*20e0*/  LDS R5, [R5] ;  /* 0x0000000005057984 */ /* 0x000e280000000800 */
[----:B0-----:R-:W0:Y:S02]  /*20f0*/  SHFL.BFLY PT, R0, R5, 0x10, 0x1f ;  /* 0x0e001f0005007f89 */ /* 0x001e2400000e0000 */
[----:B0-----:R-:W-:-:S05]  /*2100*/  FADD R0, R5, R0 ;  /* 0x0000000005007221 */ /* 0x001fca0000000000 */
[----:B------:R-:W0:Y:S02]  /*2110*/  SHFL.BFLY PT, R7, R0, 0x8, 0x1f ;  /* 0x0d001f0000077f89 */ /* 0x000e2400000e0000 */
[----:B0-----:R-:W-:-:S05]  /*2120*/  FADD R7, R0, R7 ;  /* 0x0000000700077221 */ /* 0x001fca0000000000 */
[----:B------:R-:W0:Y:S02]  /*2130*/  SHFL.BFLY PT, R6, R7, 0x4, 0x1f ;  /* 0x0c801f0007067f89 */ /* 0x000e2400000e0000 */
[----:B0-----:R-:W-:-:S05]  /*2140*/  FADD R6, R7, R6 ;  /* 0x0000000607067221 */ /* 0x001fca0000000000 */
[----:B------:R-:W0:Y:S02]  /*2150*/  SHFL.BFLY PT, R11, R6, 0x2, 0x1f ;  /* 0x0c401f00060b7f89 */ /* 0x000e2400000e0000 */
[----:B0-----:R-:W-:-:S05]  /*2160*/  FADD R11, R6, R11 ;  /* 0x0000000b060b7221 */ /* 0x001fca0000000000 */
[----:B------:R-:W0:Y:S02]  /*2170*/  SHFL.BFLY PT, R2, R11, 0x1, 0x1f ;  /* 0x0c201f000b027f89 */ /* 0x000e2400000e0000 */
[----:B0-----:R-:W-:-:S04]  /*2180*/  FADD R13, R11, R2 ;  /* 0x000000020b0d7221 */ /* 0x001fc80000000000 */
[----:B------:R-:W-:-:S05]  /*2190*/  VIADD R2, R13, 0x1800000 ;  /* 0x018000000d027836 */ /* 0x000fca0000000000 */
[----:B------:R-:W-:-:S04]  /*21a0*/  LOP3.LUT R2, R2, 0x7f800000, RZ, 0xc0, !PT ;  /* 0x7f80000002027812 */ /* 0x000fc800078ec0ff */
[----:B------:R-:W-:-:S13]  /*21b0*/  ISETP.GT.U32.AND P0, PT, R2, 0x1ffffff, PT ;  /* 0x01ffffff0200780c */ /* 0x000fda0003f04070 */
[----:B------:R-:W-:Y:S05]  /*21c0*/  @P0 BRA `(.L_x_34) ;  /* 0x00000000000c0947 */ /* 0x000fea0003800000 */
[----:B------:R-:W-:-:S07]  /*21d0*/  MOV R4, 0x21f0 ;  /* 0x000021f000047802 */ /* 0x000fce0000000f00 */
[----:B------:R-:W-:Y:S05]  /*21e0*/  CALL.REL.NOINC `($__internal_0_$__cuda_sm20_rcp_rn_f32_slowpath) ;  /* 0x00000010004c7944 */ /* 0x000fea0003c00000 */
[----:B------:R-:W-:Y:S05]  /*21f0*/  BRA `(.L_x_35) ;  /* 0x0000000000107947 */ /* 0x000fea0003800000 */
.L_x_34:
[----:B------:R-:W0:Y:S02]  /*2200*/  MUFU.RCP R0, R13 ;  /* 0x0000000d00007308 */ /* 0x000e240000001000 */
[----:B0-----:R-:W-:-:S04]  /*2210*/  FFMA R2, R13, R0, -1 ;  /* 0xbf8000000d027423 */ /* 0x001fc80000000000 */
[----:B------:R-:W-:-:S04]  /*2220*/  FADD.FTZ R5, -R2, -RZ ;  /* 0x800000ff02057221 */ /* 0x000fc80000010100 */
[----:B------:R-:W-:-:S07]  /*2230*/  FFMA R0, R0, R5, R0 ;  /* 0x0000000500007223 */ /* 0x000fce0000000000 */
.L_x_35:
[----:B------:R-:W-:Y:S05]  /*2240*/  BSYNC.RECONVERGENT B0 ;  /* 0x0000000000007941 */ /* 0x000fea0003800200 */
.L_x_33:
[----:B------:R-:W-:Y:S04]  /*2250*/  BSSY.RECONVERGENT B0, `(.L_x_36) ;  /* 0x0000029000007945 */ /* 0x000fe80003800200 */
[----:B------:R-:W-:Y:S05]  /*2260*/  @P3 BRA `(.L_x_37) ;  /* 0x00000000009c3947 */ /* 0x000fea0003800000 */
[----:B------:R-:W0:Y:S01]  /*2270*/  LDC R15, c[0x0][0x3a8] ;  /* 0x0000ea00ff0f7b82 */ /* 0x000e220000000800 */
[----:B------:R-:W-:Y:S01]  /*2280*/  LOP3.LUT R2, RZ, R3, RZ, 0x33, !PT ;  /* 0x00000003ff027212 */ /* 0x000fe200078e33ff */
[----:B------:R-:W-:Y:S03]  /*2290*/  BSSY.RECONVERGENT B1, `(.L_x_38) ;  /* 0x0000013000017945 */ /* 0x000fe60003800200 */
[----:B0-----:R-:W-:-:S04]  /*22a0*/  IADD3 R4, PT, PT, R2, R15, RZ ;  /* 0x0000000f02047210 */ /* 0x001fc80007ffe0ff */
[C---:B------:R-:W-:Y:S02]  /*22b0*/  LOP3.LUT R2, R4.reuse, 0x300, RZ, 0xc0, !PT ;  /* 0x0000030004027812 */ /* 0x040fe400078ec0ff */
[----:B------:R-:W-:Y:S02]  /*22c0*/  ISETP.GE.U32.AND P1, PT, R4, 0x300, PT ;  /* 0x000003000400780c */ /* 0x000fe40003f26070 */
[----:B------:R-:W-:Y:S01]  /*22d0*/  ISETP.NE.AND P0, PT, R2, 0x300, PT ;  /* 0x000003000200780c */ /* 0x000fe20003f05270 */
[----:B------:R-:W-:-:S12]  /*22e0*/  IMAD.MOV.U32 R2, RZ, RZ, R3 ;  /* 0x000000ffff027224 */ /* 0x000fd800078e0003 */
[----:B------:R-:W-:Y:S05]  /*22f0*/  @!P0 BRA `(.L_x_39) ;  /* 0x0000000000308947 */ /* 0x000fea0003800000 */
[----:B------:R-:W-:Y:S01]  /*2300*/  LEA.HI R4, R4, 0x1, RZ, 0x18 ;  /* 0x0000000104047811 */ /* 0x000fe200078fc0ff */
[----:B------:R-:W-:Y:S02]  /*2310*/  HFMA2 R5, -RZ, RZ, 0, 0 ;  /* 0x00000000ff057431 */ /* 0x000fe400000001ff */
[----:B------:R-:W-:Y:S01]  /*2320*/  IMAD.MOV.U32 R2, RZ, RZ, R3 ;  /* 0x000000ffff027224 */ /* 0x000fe200078e0003 */
[----:B------:R-:W-:-:S07]  /*2330*/  LOP3.LUT R6, R4, 0x3, RZ, 0xc0, !PT ;  /* 0x0000000304067812 */ /* 0x000fce00078ec0ff */
.L_x_40:
[C---:B0-----:R-:W-:Y:S01]  /*2340*/  LEA R4, R2.reuse, UR5, 0x2 ;  /* 0x0000000502047c11 */ /* 0x041fe2000f8e10ff */
[----:B------:R-:W-:Y:S01]  /*2350*/  VIADD R2, R2, 0x100 ;  /* 0x0000010002027836 */ /* 0x000fe20000000000 */
[----:B------:R-:W-:-:S03]  /*2360*/  IADD3 R5, PT, PT, R5, 0x1, RZ ;  /* 0x0000000105057810 */ /* 0x000fc60007ffe0ff */
[----:B------:R-:W0:Y:S01]  /*2370*/  LDS R7, [R4] ;  /* 0x0000000004077984 */ /* 0x000e220000000800 */
[----:B------:R-:W-:Y:S01]  /*2380*/  ISETP.NE.AND P0, PT, R5, R6, PT ;  /* 0x000000060500720c */ /* 0x000fe20003f05270 */
[----:B0-----:R-:W-:-:S05]  /*2390*/  FMUL R7, R7, R0 ;  /* 0x0000000007077220 */ /* 0x001fca0000400000 */
[----:B------:R0:W-:Y:S07]  /*23a0*/  STS [R4], R7 ;  /* 0x0000000704007388 */ /* 0x0001ee0000000800 */
[----:B------:R-:W-:Y:S05]  /*23b0*/  @P0 BRA `(.L_x_40) ;  /* 0xfffffffc00e00947 */ /* 0x000fea000383ffff */
.L_x_39:
[----:B------:R-:W-:Y:S05]  /*23c0*/  BSYNC.RECONVERGENT B1 ;  /* 0x0000000000017941 */ /* 0x000fea0003800200 */
.L_x_38:
[----:B------:R-:W-:Y:S05]  /*23d0*/  @!P1 BRA `(.L_x_37) ;  /* 0x0000000000409947 */ /* 0x000fea0003800000 */
.L_x_41:
[C---:B01----:R-:W-:Y:S02]  /*23e0*/  LEA R4, R2.reuse, UR5, 0x2 ;  /* 0x0000000502047c11 */ /* 0x043fe4000f8e10ff */
[----:B------:R-:W-:-:S03]  /*23f0*/  IADD3 R2, PT, PT, R2, 0x400, RZ ;  /* 0x0000040002027810 */ /* 0x000fc60007ffe0ff */
[----:B------:R-:W0:Y:S01]  /*2400*/  LDS R5, [R4] ;  /* 0x0000000004057984 */ /* 0x000e220000000800 */
[----:B------:R-:W-:-:S03]  /*2410*/  ISETP.GE.AND P0, PT, R2, R15, PT ;  /* 0x0000000f0200720c */ /* 0x000fc60003f06270 */
[----:B------:R-:W1:Y:S04]  /*2420*/  LDS R7, [R4+0x400] ;  /* 0x0004000004077984 */ /* 0x000e680000000800 */
[----:B------:R-:W2:Y:S04]  /*2430*/  LDS R11, [R4+0x800] ;  /* 0x00080000040b7984 */ /* 0x000ea80000000800 */
[----:B------:R-:W3:Y:S01]  /*2440*/  LDS R13, [R4+0xc00] ;  /* 0x000c0000040d7984 */ /* 0x000ee20000000800 */
[-C--:B0-----:R-:W-:Y:S01]  /*2450*/  FMUL R5, R5, R0.reuse ;  /* 0x0000000005057220 */ /* 0x081fe20000400000 */
[----:B-1----:R-:W-:-:S04]  /*2460*/  FMUL R7, R7, R0 ;  /* 0x0000000007077220 */ /* 0x002fc80000400000 */
[----:B------:R1:W-:Y:S01]  /*2470*/  STS [R4], R5 ;  /* 0x0000000504007388 */ /* 0x0003e20000000800 */
[----:B--2---:R-:W-:-:S03]  /*2480*/  FMUL R11, R11, R0 ;  /* 0x000000000b0b7220 */ /* 0x004fc60000400000 */
[----:B------:R1:W-:Y:S01]  /*2490*/  STS [R4+0x400], R7 ;  /* 0x0004000704007388 */ /* 0x0003e20000000800 */
[----:B---3--:R-:W-:-:S03]  /*24a0*/  FMUL R13, R13, R0 ;  /* 0x000000000d0d7220 */ /* 0x008fc60000400000 */
[----:B------:R1:W-:Y:S04]  /*24b0*/  STS [R4+0x800], R11 ;  /* 0x0008000b04007388 */ /* 0x0003e80000000800 */
[----:B------:R1:W-:Y:S01]  /*24c0*/  STS [R4+0xc00], R13 ;  /* 0x000c000d04007388 */ /* 0x0003e20000000800 */
[----:B------:R-:W-:Y:S05]  /*24d0*/  @!P0 BRA `(.L_x_41) ;  /* 0xfffffffc00c08947 */ /* 0x000fea000383ffff */
.L_x_37:
[----:B------:R-:W-:Y:S05]  /*24e0*/  BSYNC.RECONVERGENT B0 ;  /* 0x0000000000007941 */ /* 0x000fea0003800200 */
.L_x_36:
[----:B------:R-:W2:Y:S01]  /*24f0*/  LDCU UR6, c[0x0][0x3a4] ;  /* 0x00007480ff0677ac */ /* 0x000ea20008000800 */
[----:B------:R-:W-:Y:S01]  /*2500*/  BAR.SYNC.DEFER_BLOCKING 0x0 ;  /* 0x0000000000007b1d */ /* 0x000fe20000010000 */
[----:B--2---:R-:W-:-:S13]  /*2510*/  ISETP.GE.AND P0, PT, R3, UR6, PT ;  /* 0x0000000603007c0c */ /* 0x004fda000bf06270 */
[----:B------:R-:W-:Y:S05]  /*2520*/  @P0 EXIT ;  /* 0x000000000000094d */ /* 0x000fea0003800000 */
[----:B------:R-:W2:Y:S01]  /*2530*/  LDCU UR4, c[0x0][0x3a8] ;  /* 0x00007500ff0477ac */ /* 0x000ea20008000800 */
[----:B------:R-:W3:Y:S01]  /*2540*/  LDCU UR7, c[0x0][0x3b0] ;  /* 0x00007600ff0777ac */ /* 0x000ee20008000800 */
[----:B--2---:R-:W-:Y:S01]  /*2550*/  UISETP.GE.AND UP0, UPT, UR4, 0x1, UPT ;  /* 0x000000010400788c */ /* 0x004fe2000bf06270 */
[----:B---3--:R-:W-:-:S04]  /*2560*/  IMAD R0, R8, UR7, RZ ;  /* 0x0000000708007c24 */ /* 0x008fc8000f8e02ff */
[----:B------:R-:W-:-:S04]  /*2570*/  IMAD R2, R9, UR6, R0 ;  /* 0x0000000609027c24 */ /* 0x000fc8000f8e0200 */
[----:B------:R-:W-:Y:S05]  /*2580*/  BRA.U !UP0, `(.L_x_42) ;  /* 0x0000000908947547 */ /* 0x000fea000b800000 */
[----:B------:R-:W-:Y:S02]  /*2590*/  ULOP3.LUT UR6, UR4, 0xf, URZ, 0xc0, !UPT ;  /* 0x0000000f04067892 */ /* 0x000fe4000f8ec0ff */
[----:B------:R-:W-:Y:S02]  /*25a0*/  ULOP3.LUT UR8, UR4, 0x7, URZ, 0xc0, !UPT ;  /* 0x0000000704087892 */ /* 0x000fe4000f8ec0ff */
[----:B------:R-:W-:Y:S02]  /*25b0*/  ULOP3.LUT UR10, UR4, 0x7ffffff0, URZ, 0xc0, !UPT ;  /* 0x7ffffff0040a7892 */ /* 0x000fe4000f8ec0ff */
[----:B------:R-:W-:Y:S02]  /*25c0*/  UIADD3 UR7, UPT, UPT, UR6, -0x1, URZ ;  /* 0xffffffff06077890 */ /* 0x000fe4000fffe0ff */
[----:B------:R-:W-:Y:S02]  /*25d0*/  UIADD3 UR9, UPT, UPT, UR8, -0x1, URZ ;  /* 0xffffffff08097890 */ /* 0x000fe4000fffe0ff */
[----:B------:R-:W-:-:S02]  /*25e0*/  ULOP3.LUT UR4, UR4, 0x3, URZ, 0xc0, !UPT ;  /* 0x0000000304047892 */ /* 0x000fc4000f8ec0ff */
[----:B------:R-:W-:Y:S02]  /*25f0*/  UIADD3 UR11, UPT, UPT, -UR10, URZ, URZ ;  /* 0x000000ff0a0b7290 */ /* 0x000fe4000fffe1ff */
[----:B------:R-:W-:Y:S02]  /*2600*/  UISETP.GE.U32.AND UP0, UPT, UR7, 0x7, UPT ;  /* 0x000000070700788c */ /* 0x000fe4000bf06070 */
[----:B------:R-:W-:-:S11]  /*2610*/  UISETP.GE.U32.AND UP1, UPT, UR9, 0x3, UPT ;  /* 0x000000030900788c */ /* 0x000fd6000bf26070 */
.L_x_48:
[----:B01234-:R-:W2:Y:S01]  /*2620*/  LDC.64 R8, c[0x0][0x398] ;  /* 0x0000e600ff087b82 */ /* 0x01fea20000000a00 */
[----:B-1----:R-:W-:Y:S01]  /*2630*/  IMAD.IADD R5, R2, 0x1, R3 ;  /* 0x0000000102057824 */ /* 0x002fe200078e0203 */
[----:B------:R-:W1:Y:S01]  /*2640*/  LDCU UR7, c[0x0][0x3a8] ;  /* 0x00007500ff0777ac */ /* 0x000e620008000800 */
[----:B------:R-:W-:Y:S01]  /*2650*/  MOV R13, RZ ;  /* 0x000000ff000d7202 */ /* 0x000fe20000000f00 */
[----:B------:R-:W-:Y:S01]  /*2660*/  IMAD.MOV.U32 R11, RZ, RZ, RZ ;  /* 0x000000ffff0b7224 */ /* 0x000fe200078e00ff */
[----:B-1----:R-:W-:Y:S02]  /*2670*/  UISETP.GE.U32.AND UP2, UPT, UR7, 0x10, UPT ;  /* 0x000000100700788c */ /* 0x002fe4000bf46070 */
[----:B------:R-:W-:Y:S02]  /*2680*/  IMAD R10, R3, UR7, R0 ;  /* 0x00000007030a7c24 */ /* 0x000fe4000f8e0200 */
[----:B--2---:R-:W-:-:S05]  /*2690*/  IMAD.WIDE R8, R5, 0x4, R8 ;  /* 0x0000000405087825 */ /* 0x004fca00078e0208 */
[----:B------:R1:W-:Y:S01]  /*26a0*/  STG.E desc[UR12][R8.64], RZ ;  /* 0x000000ff08007986 */ /* 0x0003e2000c10190c */
[----:B------:R-:W-:Y:S05]  /*26b0*/  BRA.U !UP2, `(.L_x_43) ;  /* 0x000000050a087547 */ /* 0x000fea000b800000 */
[----:B------:R-:W-:Y:S01]  /*26c0*/  UIADD3 UR7, UPT, UPT, UR5, 0x20, URZ ;  /* 0x0000002005077890 */ /* 0x000fe2000fffe0ff */
[----:B------:R-:W-:Y:S02]  /*26d0*/  HFMA2 R17, -RZ, RZ, 0, 0 ;  /* 0x00000000ff117431 */ /* 0x000fe400000001ff */
[----:B------:R-:W-:Y:S01]  /*26e0*/  IMAD.MOV.U32 R11, RZ, RZ, RZ ;  /* 0x000000ffff0b7224 */ /* 0x000fe200078e00ff */
[----:B------:R-:W-:Y:S02]  /*26f0*/  MOV R14, UR11 ;  /* 0x0000000b000e7c02 */ /* 0x000fe40008000f00 */
[----:B------:R-:W-:-:S07]  /*2700*/  IMAD.U32 R15, RZ, RZ, UR7 ;  /* 0x00000007ff0f7e24 */ /* 0x000fce000f8e00ff */
.L_x_44:
[----:B--2---:R-:W2:Y:S01]  /*2710*/  LDC.64 R12, c[0x0][0x390] ;  /* 0x0000e400ff0c7b82 */ /* 0x004ea20000000a00 */
[----:B------:R-:W-:-:S05]  /*2720*/  IADD3 R5, PT, PT, R10, R17, RZ ;  /* 0x000000110a057210 */ /* 0x000fca0007ffe0ff */
[----:B--2---:R-:W-:Y:S02]  /*2730*/  IMAD.WIDE R12, R5, 0x4, R12 ;  /* 0x00000004050c7825 */ /* 0x004fe400078e020c */
[----:B0-----:R-:W0:Y:S04]  /*2740*/  LDS.128 R4, [R15+-0x20] ;  /* 0xffffe0000f047984 */ /* 0x001e280000000c00 */
[----:B------:R-:W0:Y:S02]  /*2750*/  LDG.E R16, desc[UR12][R12.64] ;  /* 0x0000000c0c107981 */ /* 0x000e24000c1e1900 */
[----:B0-----:R-:W-:-:S05]  /*2760*/  FFMA R4, R16, R4, R11 ;  /* 0x0000000410047223 */ /* 0x001fca000000000b */
[----:B------:R-:W-:Y:S04]  /*2770*/  STG.E desc[UR12][R8.64], R4 ;  /* 0x0000000408007986 */ /* 0x000fe8000c10190c */
[----:B------:R-:W2:Y:S02]  /*2780*/  LDG.E R11, desc[UR12][R12.64+0x4] ;  /* 0x0000040c0c0b7981 */ /* 0x000ea4000c1e1900 */
[----:B--2---:R-:W-:-:S05]  /*2790*/  FFMA R11, R5, R11, R4 ;  /* 0x0000000b050b7223 */ /* 0x004fca0000000004 */
[----:B------:R-:W-:Y:S04]  /*27a0*/  STG.E desc[UR12][R8.64], R11 ;  /* 0x0000000b08007986 */ /* 0x000fe8000c10190c */
[----:B------:R-:W2:Y:S02]  /*27b0*/  LDG.E R5, desc[UR12][R12.64+0x8] ;  /* 0x0000080c0c057981 */ /* 0x000ea4000c1e1900 */
[----:B--2---:R-:W-:-:S05]  /*27c0*/  FFMA R16, R6, R5, R11 ;  /* 0x0000000506107223 */ /* 0x004fca000000000b */
[----:B------:R-:W-:Y:S04]  /*27d0*/  STG.E desc[UR12][R8.64], R16 ;  /* 0x0000001008007986 */ /* 0x000fe8000c10190c */
[----:B------:R-:W2:Y:S02]  /*27e0*/  LDG.E R5, desc[UR12][R12.64+0xc] ;  /* 0x00000c0c0c057981 */ /* 0x000ea4000c1e1900 */
[----:B--2---:R-:W-:Y:S02]  /*27f0*/  FFMA R19, R7, R5, R16 ;  /* 0x0000000507137223 */ /* 0x004fe40000000010 */
[----:B------:R-:W0:Y:S04]  /*2800*/  LDS.128 R4, [R15+-0x10] ;  /* 0xfffff0000f047984 */ /* 0x000e280000000c00 */
[----:B------:R2:W-:Y:S04]  /*2810*/  STG.E desc[UR12][R8.64], R19 ;  /* 0x0000001308007986 */ /* 0x0005e8000c10190c */
[----:B------:R-:W0:Y:S02]  /*2820*/  LDG.E R18, desc[UR12][R12.64+0x10] ;  /* 0x0000100c0c127981 */ /* 0x000e24000c1e1900 */
[----:B0-----:R-:W-:-:S05]  /*2830*/  FFMA R4, R18, R4, R19 ;  /* 0x0000000412047223 */ /* 0x001fca0000000013 */
[----:B------:R-:W-:Y:S04]  /*2840*/  STG.E desc[UR12][R8.64], R4 ;  /* 0x0000000408007986 */ /* 0x000fe8000c10190c */
[----:B------:R-:W3:Y:S02]  /*2850*/  LDG.E R11, desc[UR12][R12.64+0x14] ;  /* 0x0000140c0c0b7981 */ /* 0x000ee4000c1e1900 */
[----:B---3--:R-:W-:-:S05]  /*2860*/  FFMA R11, R5, R11, R4 ;  /* 0x0000000b050b7223 */ /* 0x008fca0000000004 */
[----:B------:R-:W-:Y:S04]  /*2870*/  STG.E desc[UR12][R8.64], R11 ;  /* 0x0000000b08007986 */ /* 0x000fe8000c10190c */
[----:B------:R-:W3:Y:S02]  /*2880*/  LDG.E R5, desc[UR12][R12.64+0x18] ;  /* 0x0000180c0c057981 */ /* 0x000ee4000c1e1900 */
[----:B---3--:R-:W-:-:S05]  /*2890*/  FFMA R16, R6, R5, R11 ;  /* 0x0000000506107223 */ /* 0x008fca000000000b */
[----:B------:R-:W-:Y:S04]  /*28a0*/  STG.E desc[UR12][R8.64], R16 ;  /* 0x0000001008007986 */ /* 0x000fe8000c10190c */
[----:B------:R-:W2:Y:S02]  /*28b0*/  LDG.E R5, desc[UR12][R12.64+0x1c] ;  /* 0x00001c0c0c057981 */ /* 0x000ea4000c1e1900 */
[----:B--2---:R-:W-:Y:S02]  /*28c0*/  FFMA R19, R7, R5, R16 ;  /* 0x0000000507137223 */ /* 0x004fe40000000010 */
[----:B------:R-:W0:Y:S04]  /*28d0*/  LDS.128 R4, [R15] ;  /* 0x000000000f047984 */ /* 0x000e280000000c00 */
        /* <DEDUP_REMOVED lines=12> */
[----:B------:R-:W0:Y:S04]  /*29a0*/  LDS.128 R4, [R15+0x10] ;  /* 0x000010000f047984 */ /* 0x000e280000000c00 */
[----:B------:R2:W-:Y:S04]  /*29b0*/  STG.E desc[UR12][R8.64], R19 ;  /* 0x0000001308007986 */ /* 0x0005e8000c10190c */
[----:B------:R-:W0:Y:S02]  /*29c0*/  LDG.E R18, desc[UR12][R12.64+0x30] ;  /* 0x0000300c0c127981 */ /* 0x000e24000c1e1900 */
[----:B0-----:R-:W-:-:S05]  /*29d0*/  FFMA R4, R18, R4, R19 ;  /* 0x0000000412047223 */ /* 0x001fca0000000013 */
[----:B------:R2:W-:Y:S04]  /*29e0*/  STG.E desc[UR12][R8.64], R4 ;  /* 0x0000000408007986 */ /* 0x0005e8000c10190c */
[----:B------:R-:W3:Y:S02]  /*29f0*/  LDG.E R11, desc[UR12][R12.64+0x34] ;  /* 0x0000340c0c0b7981 */ /* 0x000ee4000c1e1900 */
[----:B---3--:R-:W-:-:S05]  /*2a00*/  FFMA R5, R5, R11, R4 ;  /* 0x0000000b05057223 */ /* 0x008fca0000000004 */
[----:B------:R2:W-:Y:S04]  /*2a10*/  STG.E desc[UR12][R8.64], R5 ;  /* 0x0000000508007986 */ /* 0x0005e8000c10190c */
[----:B------:R-:W3:Y:S02]  /*2a20*/  LDG.E R11, desc[UR12][R12.64+0x38] ;  /* 0x0000380c0c0b7981 */ /* 0x000ee4000c1e1900 */
[----:B---3--:R-:W-:-:S05]  /*2a30*/  FFMA R6, R6, R11, R5 ;  /* 0x0000000b06067223 */ /* 0x008fca0000000005 */
[----:B------:R2:W-:Y:S04]  /*2a40*/  STG.E desc[UR12][R8.64], R6 ;  /* 0x0000000608007986 */ /* 0x0005e8000c10190c */
[----:B------:R-:W3:Y:S01]  /*2a50*/  LDG.E R11, desc[UR12][R12.64+0x3c] ;  /* 0x00003c0c0c0b7981 */ /* 0x000ee2000c1e1900 */
[----:B------:R-:W-:Y:S01]  /*2a60*/  VIADD R14, R14, 0x10 ;  /* 0x000000100e0e7836 */ /* 0x000fe20000000000 */
[----:B------:R-:W-:Y:S01]  /*2a70*/  IADD3 R17, PT, PT, R17, 0x10, RZ ;  /* 0x0000001011117810 */ /* 0x000fe20007ffe0ff */
[----:B------:R-:W-:-:S03]  /*2a80*/  VIADD R15, R15, 0x40 ;  /* 0x000000400f0f7836 */ /* 0x000fc60000000000 */
[----:B------:R-:W-:Y:S01]  /*2a90*/  ISETP.NE.AND P0, PT, R14, RZ, PT ;  /* 0x000000ff0e00720c */ /* 0x000fe20003f05270 */
[----:B---3--:R-:W-:-:S05]  /*2aa0*/  FFMA R11, R7, R11, R6 ;  /* 0x0000000b070b7223 */ /* 0x008fca0000000006 */
[----:B------:R2:W-:Y:S07]  /*2ab0*/  STG.E desc[UR12][R8.64], R11 ;  /* 0x0000000b08007986 */ /* 0x0005ee000c10190c */
[----:B------:R-:W-:Y:S05]  /*2ac0*/  @P0 BRA `(.L_x_44) ;  /* 0xfffffffc00100947 */ /* 0x000fea000383ffff */
[----:B------:R-:W-:-:S07]  /*2ad0*/  MOV R13, UR10 ;  /* 0x0000000a000d7c02 */ /* 0x000fce0008000f00 */
.L_x_43:
[----:B------:R-:W-:-:S09]  /*2ae0*/  UISETP.NE.AND UP2, UPT, UR6, URZ, UPT ;  /* 0x000000ff0600728c */ /* 0x000fd2000bf45270 */
[----:B------:R-:W-:Y:S05]  /*2af0*/  BRA.U !UP2, `(.L_x_45) ;  /* 0x000000050a247547 */ /* 0x000fea000b800000 */
[----:B------:R-:W-:Y:S01]  /*2b00*/  UISETP.NE.AND UP2, UPT, UR8, URZ, UPT ;  /* 0x000000ff0800728c */ /* 0x000fe2000bf45270 */
[----:B------:R-:W-:Y:S10]  /*2b10*/  BRA.U !UP0, `(.L_x_46) ;  /* 0x00000001087c7547 */ /* 0x000ff4000b800000 */
[----:B------:R-:W3:Y:S01]  /*2b20*/  LDC.64 R14, c[0x0][0x390] ;  /* 0x0000e400ff0e7b82 */ /* 0x000ee20000000a00 */
[----:B--2---:R-:W-:-:S04]  /*2b30*/  IMAD.IADD R5, R10, 0x1, R13 ;  /* 0x000000010a057824 */ /* 0x004fc800078e020d */
[----:B---3--:R-:W-:-:S05]  /*2b40*/  IMAD.WIDE R14, R5, 0x4, R14 ;  /* 0x00000004050e7825 */ /* 0x008fca00078e020e */
[----:B------:R-:W2:Y:S01]  /*2b50*/  LDG.E R12, desc[UR12][R14.64] ;  /* 0x0000000c0e0c7981 */ /* 0x000ea2000c1e1900 */
[----:B------:R-:W-:-:S05]  /*2b60*/  LEA R16, R13, UR5, 0x2 ;  /* 0x000000050d107c11 */ /* 0x000fca000f8e10ff */
[----:B0-----:R-:W2:Y:S02]  /*2b70*/  LDS.128 R4, [R16] ;  /* 0x0000000010047984 */ /* 0x001ea40000000c00 */
[----:B--2---:R-:W-:-:S05]  /*2b80*/  FFMA R4, R12, R4, R11 ;  /* 0x000000040c047223 */ /* 0x004fca000000000b */
        /* <DEDUP_REMOVED lines=14> */
[----:B------:R-:W2:Y:S02]  /*2c70*/  LDG.E R11, desc[UR12][R14.64+0x14] ;  /* 0x0000140c0e0b7981 */ /* 0x000ea4000c1e1900 */
[----:B--2---:R-:W-:-:S05]  /*2c80*/  FFMA R5, R11, R5, R4 ;  /* 0x000000050b057223 */ /* 0x004fca0000000004 */
[----:B------:R3:W-:Y:S04]  /*2c90*/  STG.E desc[UR12][R8.64], R5 ;  /* 0x0000000508007986 */ /* 0x0007e8000c10190c */
[----:B------:R-:W2:Y:S02]  /*2ca0*/  LDG.E R12, desc[UR12][R14.64+0x18] ;  /* 0x0000180c0e0c7981 */ /* 0x000ea4000c1e1900 */
[----:B--2---:R-:W-:-:S05]  /*2cb0*/  FFMA R6, R12, R6, R5 ;  /* 0x000000060c067223 */ /* 0x004fca0000000005 */
[----:B------:R3:W-:Y:S04]  /*2cc0*/  STG.E desc[UR12][R8.64], R6 ;  /* 0x0000000608007986 */ /* 0x0007e8000c10190c */
[----:B------:R-:W2:Y:S01]  /*2cd0*/  LDG.E R11, desc[UR12][R14.64+0x1c] ;  /* 0x00001c0c0e0b7981 */ /* 0x000ea2000c1e1900 */
[----:B------:R-:W-:Y:S01]  /*2ce0*/  IADD3 R13, PT, PT, R13, 0x8, RZ ;  /* 0x000000080d0d7810 */ /* 0x000fe20007ffe0ff */
[----:B--2---:R-:W-:-:S05]  /*2cf0*/  FFMA R11, R11, R7, R6 ;  /* 0x000000070b0b7223 */ /* 0x004fca0000000006 */
[----:B------:R3:W-:Y:S02]  /*2d00*/  STG.E desc[UR12][R8.64], R11 ;  /* 0x0000000b08007986 */ /* 0x0007e4000c10190c */
.L_x_46:
[----:B------:R-:W-:Y:S05]  /*2d10*/  BRA.U !UP2, `(.L_x_45) ;  /* 0x000000010a9c7547 */ /* 0x000fea000b800000 */
[----:B------:R-:W-:Y:S01]  /*2d20*/  UISETP.NE.AND UP2, UPT, UR4, URZ, UPT ;  /* 0x000000ff0400728c */ /* 0x000fe2000bf45270 */
[----:B------:R-:W-:Y:S10]  /*2d30*/  BRA.U !UP1, `(.L_x_47) ;  /* 0x0000000109487547 */ /* 0x000ff4000b800000 */
[----:B------:R-:W4:Y:S01]  /*2d40*/  LDC.64 R14, c[0x0][0x390] ;  /* 0x0000e400ff0e7b82 */ /* 0x000f220000000a00 */
[----:B--23--:R-:W-:-:S04]  /*2d50*/  IMAD.IADD R5, R10, 0x1, R13 ;  /* 0x000000010a057824 */ /* 0x00cfc800078e020d */
[----:B----4-:R-:W-:-:S05]  /*2d60*/  IMAD.WIDE R14, R5, 0x4, R14 ;  /* 0x00000004050e7825 */ /* 0x010fca00078e020e */
[----:B------:R-:W2:Y:S01]  /*2d70*/  LDG.E R12, desc[UR12][R14.64] ;  /* 0x0000000c0e0c7981 */ /* 0x000ea2000c1e1900 */
[----:B0-----:R-:W-:-:S06]  /*2d80*/  LEA R7, R13, UR5, 0x2 ;  /* 0x000000050d077c11 */ /* 0x001fcc000f8e10ff */
[----:B------:R-:W2:Y:S02]  /*2d90*/  LDS.128 R4, [R7] ;  /* 0x0000000007047984 */ /* 0x000ea40000000c00 */
[----:B--2---:R-:W-:-:S05]  /*2da0*/  FFMA R4, R4, R12, R11 ;  /* 0x0000000c04047223 */ /* 0x004fca000000000b */
        /* <DEDUP_REMOVED lines=11> */
.L_x_47:
[----:B------:R-:W-:Y:S05]  /*2e60*/  BRA.U !UP2, `(.L_x_45) ;  /* 0x000000010a487547 */ /* 0x000fea000b800000 */
[----:B------:R-:W5:Y:S01]  /*2e70*/  LDC.64 R14, c[0x0][0x390] ;  /* 0x0000e400ff0e7b82 */ /* 0x000f620000000a00 */
[----:B--234-:R-:W-:-:S04]  /*2e80*/  IMAD.IADD R5, R10, 0x1, R13 ;  /* 0x000000010a057824 */ /* 0x01cfc800078e020d */
[----:B-----5:R-:W-:-:S05]  /*2e90*/  IMAD.WIDE R14, R5, 0x4, R14 ;  /* 0x00000004050e7825 */ /* 0x020fca00078e020e */
[----:B------:R-:W2:Y:S01]  /*2ea0*/  LDG.E R10, desc[UR12][R14.64] ;  /* 0x0000000c0e0a7981 */ /* 0x000ea2000c1e1900 */
[----:B0-----:R-:W-:Y:S01]  /*2eb0*/  LEA R4, R13, UR5, 0x2 ;  /* 0x000000050d047c11 */ /* 0x001fe2000f8e10ff */
[----:B------:R-:W-:-:S05]  /*2ec0*/  UISETP.NE.AND UP2, UPT, UR4, 0x1, UPT ;  /* 0x000000010400788c */ /* 0x000fca000bf45270 */
[----:B------:R-:W2:Y:S02]  /*2ed0*/  LDS.128 R4, [R4] ;  /* 0x0000000004047984 */ /* 0x000ea40000000c00 */
[----:B--2---:R-:W-:-:S05]  /*2ee0*/  FFMA R11, R10, R4, R11 ;  /* 0x000000040a0b7223 */ /* 0x004fca000000000b */
[----:B------:R0:W-:Y:S01]  /*2ef0*/  STG.E desc[UR12][R8.64], R11 ;  /* 0x0000000b08007986 */ /* 0x0001e2000c10190c */
[----:B------:R-:W-:Y:S05]  /*2f00*/  BRA.U !UP2, `(.L_x_45) ;  /* 0x000000010a207547 */ /* 0x000fea000b800000 */
[----:B------:R-:W2:Y:S01]  /*2f10*/  LDG.E R4, desc[UR12][R14.64+0x4] ;  /* 0x0000040c0e047981 */ /* 0x000ea2000c1e1900 */
[----:B------:R-:W-:Y:S01]  /*2f20*/  UISETP.NE.AND UP2, UPT, UR4, 0x2, UPT ;  /* 0x000000020400788c */ /* 0x000fe2000bf45270 */
[----:B--2---:R-:W-:-:S05]  /*2f30*/  FFMA R4, R4, R5, R11 ;  /* 0x0000000504047223 */ /* 0x004fca000000000b */
[----:B------:R2:W-:Y:S03]  /*2f40*/  STG.E desc[UR12][R8.64], R4 ;  /* 0x0000000408007986 */ /* 0x0005e6000c10190c */
[----:B------:R-:W-:Y:S05]  /*2f50*/  BRA.U !UP2, `(.L_x_45) ;  /* 0x000000010a0c7547 */ /* 0x000fea000b800000 */
[----:B------:R-:W3:Y:S02]  /*2f60*/  LDG.E R15, desc[UR12][R14.64+0x8] ;  /* 0x0000080c0e0f7981 */ /* 0x000ee4000c1e1900 */
[----:B---3--:R-:W-:-:S05]  /*2f70*/  FFMA R5, R15, R6, R4 ;  /* 0x000000060f057223 */ /* 0x008fca0000000004 */
[----:B------:R3:W-:Y:S02]  /*2f80*/  STG.E desc[UR12][R8.64], R5 ;  /* 0x0000000508007986 */ /* 0x0007e4000c10190c */
.L_x_45:
[----:B------:R-:W5:Y:S01]  /*2f90*/  LDCU UR7, c[0x0][0x3a4] ;  /* 0x00007480ff0777ac */ /* 0x000f620008000800 */
[----:B------:R-:W-:-:S04]  /*2fa0*/  IADD3 R3, PT, PT, R3, 0x100, RZ ;  /* 0x0000010003037810 */ /* 0x000fc80007ffe0ff */
[----:B-----5:R-:W-:-:S13]  /*2fb0*/  ISETP.GE.AND P0, PT, R3, UR7, PT ;  /* 0x0000000703007c0c */ /* 0x020fda000bf06270 */
[----:B------:R-:W-:Y:S05]  /*2fc0*/  @!P0 BRA `(.L_x_48) ;  /* 0xfffffff400948947 */ /* 0x000fea000383ffff */
[----:B------:R-:W-:Y:S05]  /*2fd0*/  EXIT ;  /* 0x000000000000794d */ /* 0x000fea0003800000 */
.L_x_42:
[----:B------:R-:W-:Y:S01]  /*2fe0*/  LOP3.LUT R8, RZ, R3, RZ, 0x33, !PT ;  /* 0x00000003ff087212 */ /* 0x000fe200078e33ff */
[----:B------:R-:W-:Y:S04]  /*2ff0*/  BSSY.RECONVERGENT B0, `(.L_x_49) ;  /* 0x0000018000007945 */ /* 0x000fe80003800200 */
[----:B------:R-:W-:-:S05]  /*3000*/  VIADD R8, R8, UR6 ;  /* 0x0000000608087c36 */ /* 0x000fca0008000000 */
[C---:B------:R-:W-:Y:S02]  /*3010*/  ISETP.GE.U32.AND P0, PT, R8.reuse, 0x700, PT ;  /* 0x000007000800780c */ /* 0x040fe40003f06070 */
[----:B------:R-:W-:-:S04]  /*3020*/  LEA.HI R9, R8, 0x1, RZ, 0x18 ;  /* 0x0000000108097811 */ /* 0x000fc800078fc0ff */
[----:B------:R-:W-:-:S04]  /*3030*/  LOP3.LUT R10, R9, 0x7, RZ, 0xc0, !PT ;  /* 0x00000007090a7812 */ /* 0x000fc800078ec0ff */
[----:B------:R-:W-:-:S03]  /*3040*/  ISETP.NE.AND P1, PT, R10, RZ, PT ;  /* 0x000000ff0a00720c */ /* 0x000fc60003f25270 */
[----:B------:R-:W-:Y:S10]  /*3050*/  @!P0 BRA `(.L_x_50) ;  /* 0x0000000000448947 */ /* 0x000ff40003800000 */
[----:B01----:R-:W0:Y:S01]  /*3060*/  LDC.64 R6, c[0x0][0x398] ;  /* 0x0000e600ff067b82 */ /* 0x003e220000000a00 */
[----:B------:R-:W-:Y:S02]  /*3070*/  LOP3.LUT R11, R9, 0x1fffff8, RZ, 0xc0, !PT ;  /* 0x01fffff8090b7812 */ /* 0x000fe400078ec0ff */
[----:B------:R-:W-:-:S07]  /*3080*/  MOV R0, RZ ;  /* 0x000000ff00007202 */ /* 0x000fce0000000f00 */
.L_x_51:
[----:B--2---:R-:W-:Y:S01]  /*3090*/  IMAD.IADD R5, R2, 0x1, R3 ;  /* 0x0000000102057824 */ /* 0x004fe200078e0203 */
[----:B------:R-:W-:Y:S01]  /*30a0*/  IADD3 R0, PT, PT, R0, 0x8, RZ ;  /* 0x0000000800007810 */ /* 0x000fe20007ffe0ff */
[----:B------:R-:W-:Y:S02]  /*30b0*/  VIADD R3, R3, 0x800 ;  /* 0x0000080003037836 */ /* 0x000fe40000000000 */
[----:B0-----:R-:W-:Y:S01]  /*30c0*/  IMAD.WIDE R4, R5, 0x4, R6 ;  /* 0x0000000405047825 */ /* 0x001fe200078e0206 */
[----:B------:R-:W-:-:S04]  /*30d0*/  ISETP.NE.AND P0, PT, R0, R11, PT ;  /* 0x0000000b0000720c */ /* 0x000fc80003f05270 */
[----:B------:R2:W-:Y:S04]  /*30e0*/  STG.E desc[UR12][R4.64], RZ ;  /* 0x000000ff04007986 */ /* 0x0005e8000c10190c */
[----:B------:R2:W-:Y:S04]  /*30f0*/  STG.E desc[UR12][R4.64+0x400], RZ ;  /* 0x000400ff04007986 */ /* 0x0005e8000c10190c */
[----:B------:R2:W-:Y:S04]  /*3100*/  STG.E desc[UR12][R4.64+0x800], RZ ;  /* 0x000800ff04007986 */ /* 0x0005e8000c10190c */
[----:B------:R2:W-:Y:S04]  /*3110*/  STG.E desc[UR12][R4.64+0xc00], RZ ;  /* 0x000c00ff04007986 */ /* 0x0005e8000c10190c */
[----:B------:R2:W-:Y:S04]  /*3120*/  STG.E desc[UR12][R4.64+0x1000], RZ ;  /* 0x001000ff04007986 */ /* 0x0005e8000c10190c */
[----:B------:R2:W-:Y:S04]  /*3130*/  STG.E desc[UR12][R4.64+0x1400], RZ ;  /* 0x001400ff04007986 */ /* 0x0005e8000c10190c */
[----:B------:R2:W-:Y:S04]  /*3140*/  STG.E desc[UR12][R4.64+0x1800], RZ ;  /* 0x001800ff04007986 */ /* 0x0005e8000c10190c */
[----:B------:R2:W-:Y:S01]  /*3150*/  STG.E desc[UR12][R4.64+0x1c00], RZ ;  /* 0x001c00ff04007986 */ /* 0x0005e2000c10190c */
[----:B------:R-:W-:Y:S05]  /*3160*/  @P0 BRA `(.L_x_51) ;  /* 0xfffffffc00c80947 */ /* 0x000fea000383ffff */
.L_x_50:
[----:B------:R-:W-:Y:S05]  /*3170*/  BSYNC.RECONVERGENT B0 ;  /* 0x0000000000007941 */ /* 0x000fea0003800200 */
.L_x_49:
[----:B------:R-:W-:Y:S05]  /*3180*/  @!P1 EXIT ;  /* 0x000000000000994d */ /* 0x000fea0003800000 */
[----:B------:R-:W-:Y:S02]  /*3190*/  ISETP.GE.U32.AND P0, PT, R10, 0x4, PT ;  /* 0x000000040a00780c */ /* 0x000fe40003f06070 */
[----:B------:R-:W-:-:S11]  /*31a0*/  LOP3.LUT P1, R9, R9, 0x3, RZ, 0xc0, !PT ;  /* 0x0000000309097812 */ /* 0x000fd6000782c0ff */
[----:B012---:R-:W0:Y:S01]  /*31b0*/  @P0 LDC.64 R4, c[0x0][0x398] ;  /* 0x0000e600ff040b82 */ /* 0x007e220000000a00 */
[----:B------:R-:W-:-:S05]  /*31c0*/  @P0 IADD3 R7, PT, PT, R3, R2, RZ ;  /* 0x0000000203070210 */ /* 0x000fca0007ffe0ff */
[----:B0-----:R-:W-:-:S05]  /*31d0*/  @P0 IMAD.WIDE R4, R7, 0x4, R4 ;  /* 0x0000000407040825 */ /* 0x001fca00078e0204 */
[----:B------:R0:W-:Y:S04]  /*31e0*/  @P0 STG.E desc[UR12][R4.64], RZ ;  /* 0x000000ff04000986 */ /* 0x0001e8000c10190c */
[----:B------:R0:W-:Y:S04]  /*31f0*/  @P0 STG.E desc[UR12][R4.64+0x400], RZ ;  /* 0x000400ff04000986 */ /* 0x0001e8000c10190c */
[----:B------:R0:W-:Y:S04]  /*3200*/  @P0 STG.E desc[UR12][R4.64+0x800], RZ ;  /* 0x000800ff04000986 */ /* 0x0001e8000c10190c */
[----:B------:R0:W-:Y:S01]  /*3210*/  @P0 STG.E desc[UR12][R4.64+0xc00], RZ ;  /* 0x000c00ff04000986 */ /* 0x0001e2000c10190c */
[----:B------:R-:W-:Y:S05]  /*3220*/  @!P1 EXIT ;  /* 0x000000000000994d */ /* 0x000fea0003800000 */
[----:B------:R-:W-:Y:S02]  /*3230*/  ISETP.NE.AND P1, PT, R9, 0x1, PT ;  /* 0x000000010900780c */ /* 0x000fe40003f25270 */
[----:B------:R-:W-:Y:S02]  /*3240*/  @P0 IADD3 R3, PT, PT, R3, 0x400, RZ ;  /* 0x0000040003030810 */ /* 0x000fe40007ffe0ff */
[----:B------:R-:W-:-:S09]  /*3250*/  LOP3.LUT P0, RZ, R8, 0x100, RZ, 0xc0, !PT ;  /* 0x0000010008ff7812 */ /* 0x000fd2000780c0ff */
[----:B0-----:R-:W0:Y:S01]  /*3260*/  @P1 LDC.64 R4, c[0x0][0x398] ;  /* 0x0000e600ff041b82 */ /* 0x001e220000000a00 */
[----:B------:R-:W-:-:S04]  /*3270*/  @P1 IMAD.IADD R7, R3, 0x1, R2 ;  /* 0x0000000103071824 */ /* 0x000fc800078e0202 */
[----:B0-----:R-:W-:-:S05]  /*3280*/  @P1 IMAD.WIDE R4, R7, 0x4, R4 ;  /* 0x0000000407041825 */ /* 0x001fca00078e0204 */
[----:B------:R0:W-:Y:S04]  /*3290*/  @P1 STG.E desc[UR12][R4.64], RZ ;  /* 0x000000ff04001986 */ /* 0x0001e8000c10190c */
[----:B------:R0:W-:Y:S01]  /*32a0*/  @P1 STG.E desc[UR12][R4.64+0x400], RZ ;  /* 0x000400ff04001986 */ /* 0x0001e2000c10190c */
[----:B------:R-:W-:Y:S05]  /*32b0*/  @P0 EXIT ;  /* 0x000000000000094d */ /* 0x000fea0003800000 */
[----:B0-----:R-:W0:Y:S01]  /*32c0*/  LDC.64 R4, c[0x0][0x398] ;  /* 0x0000e600ff047b82 */ /* 0x001e220000000a00 */
[----:B------:R-:W-:-:S04]  /*32d0*/  @P1 IADD3 R3, PT, PT, R3, 0x200, RZ ;  /* 0x0000020003031810 */ /* 0x000fc80007ffe0ff */
[----:B------:R-:W-:-:S05]  /*32e0*/  IADD3 R3, PT, PT, R2, R3, RZ ;  /* 0x0000000302037210 */ /* 0x000fca0007ffe0ff */
[----:B0-----:R-:W-:-:S05]  /*32f0*/  IMAD.WIDE R2, R3, 0x4, R4 ;  /* 0x0000000403027825 */ /* 0x001fca00078e0204 */
[----:B------:R-:W-:Y:S01]  /*3300*/  STG.E desc[UR12][R2.64], RZ ;  /* 0x000000ff02007986 */ /* 0x000fe2000c10190c */
[----:B------:R-:W-:Y:S05]  /*3310*/  EXIT ;  /* 0x000000000000794d */ /* 0x000fea0003800000 */
        .weak           $__internal_0_$__cuda_sm20_rcp_rn_f32_slowpath
        .type           $__internal_0_$__cuda_sm20_rcp_rn_f32_slowpath,@function
        .size           $__internal_0_$__cuda_sm20_rcp_rn_f32_slowpath,(.L_x_57 - $__internal_0_$__cuda_sm20_rcp_rn_f32_slowpath)
$__internal_0_$__cuda_sm20_rcp_rn_f32_slowpath:
[----:B------:R-:W-:Y:S01]  /*3320*/  IMAD.SHL.U32 R0, R13, 0x2, RZ ;  /* 0x000000020d007824 */ /* 0x000fe200078e00ff */
[----:B------:R-:W-:Y:S04]  /*3330*/  BSSY.RECONVERGENT B1, `(.L_x_52) ;  /* 0x0000031000017945 */ /* 0x000fe80003800200 */
[----:B------:R-:W-:Y:S02]  /*3340*/  SHF.R.U32.HI R11, RZ, 0x18, R0 ;  /* 0x00000018ff0b7819 */ /* 0x000fe40000011600 */
[----:B------:R-:W-:Y:S02]  /*3350*/  MOV R0, R13 ;  /* 0x0000000d00007202 */ /* 0x000fe40000000f00 */
[----:B------:R-:W-:-:S13]  /*3360*/  ISETP.NE.U32.AND P0, PT, R11, RZ, PT ;  /* 0x000000ff0b00720c */ /* 0x000fda0003f05070 */
[----:B------:R-:W-:Y:S05]  /*3370*/  @P0 BRA `(.L_x_53) ;  /* 0x0000000000280947 */ /* 0x000fea0003800000 */
[----:B------:R-:W-:-:S04]  /*3380*/  SHF.L.U32 R2, R0, 0x1, RZ ;  /* 0x0000000100027819 */ /* 0x000fc800000006ff */
[----:B------:R-:W-:-:S13]  /*3390*/  ISETP.NE.AND P0, PT, R2, RZ, PT ;  /* 0x000000ff0200720c */ /* 0x000fda0003f05270 */
[----:B------:R-:W-:Y:S01]  /*33a0*/  @P0 FFMA R6, R0, 1.84467440737095516160e+19, RZ ;  /* 0x5f80000000060823 */ /* 0x000fe200000000ff */
[----:B------:R-:W-:Y:S08]  /*33b0*/  @!P0 MUFU.RCP R5, R0 ;  /* 0x0000000000058308 */ /* 0x000ff00000001000 */
[----:B------:R-:W0:Y:S02]  /*33c0*/  @P0 MUFU.RCP R7, R6 ;  /* 0x0000000600070308 */ /* 0x000e240000001000 */
[----:B0-----:R-:W-:-:S04]  /*33d0*/  @P0 FFMA R2, R6, R7, -1 ;  /* 0xbf80000006020423 */ /* 0x001fc80000000007 */
[----:B------:R-:W-:-:S04]  /*33e0*/  @P0 FADD.FTZ R2, -R2, -RZ ;  /* 0x800000ff02020221 */ /* 0x000fc80000010100 */
[----:B------:R-:W-:-:S04]  /*33f0*/  @P0 FFMA R2, R7, R2, R7 ;  /* 0x0000000207020223 */ /* 0x000fc80000000007 */
[----:B------:R-:W-:Y:S01]  /*3400*/  @P0 FFMA R5, R2, 1.84467440737095516160e+19, RZ ;  /* 0x5f80000002050823 */ /* 0x000fe200000000ff */
[----:B------:R-:W-:Y:S06]  /*3410*/  BRA `(.L_x_54) ;  /* 0x0000000000887947 */ /* 0x000fec0003800000 */
.L_x_53:
[----:B------:R-:W-:-:S05]  /*3420*/  VIADD R13, R11, 0xffffff03 ;  /* 0xffffff030b0d7836 */ /* 0x000fca0000000000 */
[----:B------:R-:W-:-:S13]  /*3430*/  ISETP.GT.U32.AND P0, PT, R13, 0x1, PT ;  /* 0x000000010d00780c */ /* 0x000fda0003f04070 */
[----:B------:R-:W-:Y:S05]  /*3440*/  @P0 BRA `(.L_x_55) ;  /* 0x0000000000780947 */ /* 0x000fea0003800000 */
[----:B------:R-:W-:Y:S01]  /*3450*/  LOP3.LUT R2, R0, 0x7fffff, RZ, 0xc0, !PT ;  /* 0x007fffff00027812 */ /* 0x000fe200078ec0ff */
[----:B------:R-:W-:-:S03]  /*3460*/  HFMA2 R10, -RZ, RZ, 0, 1.78813934326171875e-07 ;  /* 0x00000003ff0a7431 */ /* 0x000fc600000001ff */
[----:B------:R-:W-:-:S04]  /*3470*/  LOP3.LUT R2, R2, 0x3f800000, RZ, 0xfc, !PT ;  /* 0x3f80000002027812 */ /* 0x000fc800078efcff */
[----:B------:R-:W0:Y:S01]  /*3480*/  MUFU.RCP R5, R2 ;  /* 0x0000000200057308 */ /* 0x000e220000001000 */
[----:B------:R-:W-:Y:S01]  /*3490*/  SHF.L.U32 R10, R10, R13, RZ ;  /* 0x0000000d0a0a7219 */ /* 0x000fe200000006ff */
[----:B0-----:R-:W-:-:S04]  /*34a0*/  FFMA R6, R2, R5, -1 ;  /* 0xbf80000002067423 */ /* 0x001fc80000000005 */
[----:B------:R-:W-:-:S04]  /*34b0*/  FADD.FTZ R6, -R6, -RZ ;  /* 0x800000ff06067221 */ /* 0x000fc80000010100 */
[CCC-:B------:R-:W-:Y:S01]  /*34c0*/  FFMA.RM R7, R5.reuse, R6.reuse, R5.reuse ;  /* 0x0000000605077223 */ /* 0x1c0fe20000004005 */
[----:B------:R-:W-:-:S04]  /*34d0*/  FFMA.RP R6, R5, R6, R5 ;  /* 0x0000000605067223 */ /* 0x000fc80000008005 */
[C---:B------:R-:W-:Y:S02]  /*34e0*/  LOP3.LUT R5, R7.reuse, 0x7fffff, RZ, 0xc0, !PT ;  /* 0x007fffff07057812 */ /* 0x040fe400078ec0ff */
[----:B------:R-:W-:Y:S02]  /*34f0*/  FSETP.NEU.FTZ.AND P0, PT, R7, R6, PT ;  /* 0x000000060700720b */ /* 0x000fe40003f1d000 */
[----:B------:R-:W-:Y:S02]  /*3500*/  LOP3.LUT R5, R5, 0x800000, RZ, 0xfc, !PT ;  /* 0x0080000005057812 */ /* 0x000fe400078efcff */
[----:B------:R-:W-:Y:S02]  /*3510*/  SEL R6, RZ, 0xffffffff, !P0 ;  /* 0xffffffffff067807 */ /* 0x000fe40004000000 */
[----:B------:R-:W-:Y:S02]  /*3520*/  LOP3.LUT R10, R10, R5, RZ, 0xc0, !PT ;  /* 0x000000050a0a7212 */ /* 0x000fe400078ec0ff */
[----:B------:R-:W-:-:S02]  /*3530*/  IADD3 R6, PT, PT, -R6, RZ, RZ ;  /* 0x000000ff06067210 */ /* 0x000fc40007ffe1ff */
[-C--:B------:R-:W-:Y:S02]  /*3540*/  SHF.R.U32.HI R10, RZ, R13.reuse, R10 ;  /* 0x0000000dff0a7219 */ /* 0x080fe4000001160a */
[----:B------:R-:W-:Y:S02]  /*3550*/  LOP3.LUT P1, RZ, R6, R13, R5, 0xf8, !PT ;  /* 0x0000000d06ff7212 */ /* 0x000fe4000782f805 */
[C---:B------:R-:W-:Y:S02]  /*3560*/  LOP3.LUT P0, RZ, R10.reuse, 0x1, RZ, 0xc0, !PT ;  /* 0x000000010aff7812 */ /* 0x040fe4000780c0ff */
[----:B------:R-:W-:-:S04]  /*3570*/  LOP3.LUT P2, RZ, R10, 0x2, RZ, 0xc0, !PT ;  /* 0x000000020aff7812 */ /* 0x000fc8000784c0ff */
[----:B------:R-:W-:Y:S02]  /*3580*/  PLOP3.LUT P0, PT, P0, P1, P2, 0xe0, 0x0 ;  /* 0x000000000000781c */ /* 0x000fe40000703c20 */
[----:B------:R-:W-:Y:S02]  /*3590*/  LOP3.LUT P1, RZ, R0, 0x7fffff, RZ, 0xc0, !PT ;  /* 0x007fffff00ff7812 */ /* 0x000fe4000782c0ff */
[----:B------:R-:W-:-:S05]  /*35a0*/  SEL R2, RZ, 0x1, !P0 ;  /* 0x00000001ff027807 */ /* 0x000fca0004000000 */
[----:B------:R-:W-:-:S05]  /*35b0*/  IMAD.MOV R2, RZ, RZ, -R2 ;  /* 0x000000ffff027224 */ /* 0x000fca00078e0a02 */
[----:B------:R-:W-:Y:S02]  /*35c0*/  ISETP.GE.AND P0, PT, R2, RZ, PT ;  /* 0x000000ff0200720c */ /* 0x000fe40003f06270 */
[----:B------:R-:W-:-:S04]  /*35d0*/  IADD3 R2, PT, PT, R11, -0xfc, RZ ;  /* 0xffffff040b027810 */ /* 0x000fc80007ffe0ff */
[----:B------:R-:W-:-:S07]  /*35e0*/  SHF.R.U32.HI R5, RZ, R2, R5 ;  /* 0x00000002ff057219 */ /* 0x000fce0000011605 */
[----:B------:R-:W-:-:S05]  /*35f0*/  @!P0 IADD3 R5, PT, PT, R5, 0x1, RZ ;  /* 0x0000000105058810 */ /* 0x000fca0007ffe0ff */
[----:B------:R-:W-:-:S05]  /*3600*/  @!P1 IMAD.SHL.U32 R5, R5, 0x2, RZ ;  /* 0x0000000205059824 */ /* 0x000fca00078e00ff */
[----:B------:R-:W-:Y:S01]  /*3610*/  LOP3.LUT R5, R5, 0x80000000, R0, 0xf8, !PT ;  /* 0x8000000005057812 */ /* 0x000fe200078ef800 */
[----:B------:R-:W-:Y:S06]  /*3620*/  BRA `(.L_x_54) ;  /* 0x0000000000047947 */ /* 0x000fec0003800000 */
.L_x_55:
[----:B------:R0:W1:Y:S02]  /*3630*/  MUFU.RCP R5, R0 ;  /* 0x0000000000057308 */ /* 0x0000640000001000 */
.L_x_54:
[----:B------:R-:W-:Y:S05]  /*3640*/  BSYNC.RECONVERGENT B1 ;  /* 0x0000000000017941 */ /* 0x000fea0003800200 */
.L_x_52:
[----:B01----:R-:W-:Y:S01]  /*3650*/  MOV R0, R5 ;  /* 0x0000000500007202 */ /* 0x003fe20000000f00 */
[----:B------:R-:W-:-:S04]  /*3660*/  HFMA2 R5, -RZ, RZ, 0, 0 ;  /* 0x00000000ff057431 */ /* 0x000fc800000001ff */
[----:B------:R-:W-:Y:S05]  /*3670*/  RET.REL.NODEC R4 `(_Z14flash_attn_f32ILi256EEvPKfS1_S1_Pffiiii) ;  /* 0xffffffc804607950 */ /* 0x000fea0003c3ffff */
.L_x_56:
[----:B------:R-:W-:-:S00]  /*3680*/  BRA `(.L_x_56) ;  /* 0xfffffffc00fc7947 */ /* 0x000fc0000383ffff */
[----:B------:R-:W-:-:S00]  /*3690*/  NOP ;  /* 0x0000000000007918 */ /* 0x000fc00000000000 */
        /* <DEDUP_REMOVED lines=14> */
.L_x_57:


//--------------------- .nv.shared._Z14flash_attn_f32ILi256EEvPKfS1_S1_Pffiiii --------------------------
	.section	.nv.shared._Z14flash_attn_f32ILi256EEvPKfS1_S1_Pffiiii,"aw",@nobits
	.sectionflags	@""
	.align	16
	.zero		1024


//--------------------- .nv.shared.reserved.0     --------------------------
	.section	.nv.shared.reserved.0,"aw",@nobits
	.weak		__nv_reservedSMEM_offset_0_alias
	.size		__nv_reservedSMEM_offset_0_alias, 0, 64
	.other		__nv_reservedSMEM_offset_0_alias,@"STO_CUDA_RESERVED_SHARED STV_DEFAULT"
__nv_reservedSMEM_offset_0_alias:
	.zero		0
	.zero		64


//--------------------- .nv.constant0._Z14flash_attn_f32ILi256EEvPKfS1_S1_Pffiiii --------------------------
	.section	.nv.constant0._Z14flash_attn_f32ILi256EEvPKfS1_S1_Pffiiii,"a",@progbits
	.sectionflags	@""
	.align	4
.nv.constant0._Z14flash_attn_f32ILi256EEvPKfS1_S1_Pffiiii:
	.zero		948


//--------------------- SYMBOLS --------------------------

	.type		.nv.reservedSmem.offset0,@object
	.size		.nv.reservedSmem.offset0,0x4
	.type		.nv.reservedSmem.cap,@object
	.size		.nv.reservedSmem.cap,0x4
